// auto-generated by cutlass_sweep.gemm — config: {"arch": "sm_100", "cluster_m": 2, "cluster_n": 1, "dtype": "int8", "stages": 5, "tile_k": 128, "tile_m": 64, "tile_n": 128}
#include "cutlass/cutlass.h"
#include "cutlass/gemm/collective/collective_builder.hpp"
#include "cutlass/gemm/device/gemm_universal_adapter.h"
#include "cutlass/gemm/kernel/gemm_universal.hpp"
#include "cutlass/epilogue/collective/collective_builder.hpp"

using ElemA = int8_t;
using ElemB = int8_t;
using ElemCD = int8_t;
using Acc  = int32_t;
using TileShape    = cute::Shape<cute::_64, cute::_128, cute::_128>;
using ClusterShape = cute::Shape<cute::_2, cute::_1, cute::_1>;

using CollectiveEpilogue = typename cutlass::epilogue::collective::CollectiveBuilder<
    cutlass::arch::Sm100, cutlass::arch::OpClassTensorOp,
    TileShape, ClusterShape,
    cutlass::epilogue::collective::EpilogueTileAuto,
    Acc, Acc,
    ElemCD, cutlass::layout::RowMajor, 128 / cutlass::sizeof_bits<ElemCD>::value,
    ElemCD, cutlass::layout::RowMajor, 128 / cutlass::sizeof_bits<ElemCD>::value,
    cutlass::epilogue::collective::EpilogueScheduleAuto
  >::CollectiveOp;

using CollectiveMainloop = typename cutlass::gemm::collective::CollectiveBuilder<
    cutlass::arch::Sm100, cutlass::arch::OpClassTensorOp,
    ElemA, cutlass::layout::RowMajor, 128 / cutlass::sizeof_bits<ElemA>::value,
    ElemB, cutlass::layout::ColumnMajor, 128 / cutlass::sizeof_bits<ElemB>::value,
    Acc,
    TileShape, ClusterShape,
    cutlass::gemm::collective::StageCount<5>,
    cutlass::gemm::collective::KernelScheduleAuto
  >::CollectiveOp;

using GemmKernel = cutlass::gemm::kernel::GemmUniversal<
    cute::Shape<int,int,int,int>,
    CollectiveMainloop,
    CollectiveEpilogue
>;
using Gemm = cutlass::gemm::device::GemmUniversalAdapter<GemmKernel>;

// Force the device kernel symbol into the cubin without needing a host main.
auto* _anchor = &cutlass::device_kernel<GemmKernel>;


// ===== COMPILED SASS (sm_100a) =====

	.target	sm_100a

	.elftype	@"ET_EXEC"


//--------------------- .note.nv.tkinfo           --------------------------
	.section	.note.nv.tkinfo,"",@"SHT_NOTE"
	.sectionflags	@"SHF_NOTE_NV_TKINFO"
	.tkinfo
        /*0018*/ 	.word	0x00000002
        /*0030*/ 	.string	""
        /*0030*/ 	.string	"ptxas"
        /*0030*/ 	.string	"Cuda compilation tools, release 13.0, V13.0.88"
        /*0030*/ 	.string	"Build cuda_13.0.r13.0/compiler.36424714_0"
        /*0030*/ 	.string	"-arch sm_100a -m 64 "



//--------------------- .note.nv.cuinfo           --------------------------
	.section	.note.nv.cuinfo,"",@"SHT_NOTE"
	.sectionflags	@"SHF_NOTE_NV_CUINFO"
        /*0018*/ 	.short	0x0002
        /*001a*/ 	.short	0x0064
        /*001c*/ 	.short	0x0082
	.zero		2


//--------------------- .nv.info                  --------------------------
	.section	.nv.info,"",@"SHT_CUDA_INFO"
	.align	4


	//----- nvinfo : EIATTR_REGCOUNT
	.align		4
        /*0000*/ 	.byte	0x04, 0x2f
        /*0002*/ 	.short	(.L_19 - .L_18)
	.align		4
.L_18:
        /*0004*/ 	.word	index@(_ZN7cutlass13device_kernelINS_4gemm6kernel13GemmUniversalIN4cute5tupleIJiiiiEEENS1_10collective13CollectiveMmaINS1_35MainloopSm100TmaUmmaWarpSpecializedILi5ELi2ELi4ENS5_IJNS4_1CILi2EEENSA_ILi1EEESC_EEEEENS5_IJNSA_ILi64EEENSA_ILi128EEESG_EEEaNS5_IJlSC_lEEEaSI_NS4_8TiledMMAINS4_8MMA_AtomIJNS4_15SM100_MMA_S8_SSIaaiLi64ELi128ELNS4_4UMMA5MajorE0ELSN_0ELNSM_8SaturateE0EEEEEENS4_6LayoutINS5_IJSC_SC_SC_EEENS5_IJNSA_ILi0EEEST_ST_EEEEENS5_IJNS4_10UnderscoreESW_SW_EEEEENS4_13SM90_TMA_LOADENS4_14ComposedLayoutINS4_7SwizzleILi3ELi4ELi3EEENS4_18smem_ptr_flag_bitsILi8EEENSR_INS5_IJNSA_ILi8EEESG_EEENS5_IJSG_SC_EEEEEEEvNS4_8identityENS4_23SM90_TMA_LOAD_MULTICASTES19_vS1A_EENS_8epilogue10collective18CollectiveEpilogueINS1D_23Sm100TmaWarpSpecializedILi2ELi2ELi32ELb0ELb0EEEJSH_NS5_IJNSR_ISF_SC_EES1I_EEEaSI_aSI_NS1D_6fusion15FusionCallbacksIS1H_NS1K_17LinearCombinationIaiaiLNS_15FloatRoundStyleE2EEESH_S1J_JEEENS4_5SM1004TMEM4LOAD26SM100_TMEM_LOAD_16dp32b32xESZ_NS10_INS11_ILi2ELi4ELi3EEES14_NSR_INS5_IJS15_SF_EEENS5_IJSF_SC_EEEEEEENS4_39AutoVectorizingCopyWithAssumedAlignmentILi128EEENS4_14SM90_TMA_STOREES1Y_S20_S20_EEEvvEEEEvNT_6ParamsE)
        /*0008*/ 	.word	0x0000005a


	//----- nvinfo : EIATTR_FRAME_SIZE
	.align		4
.L_19:
        /*000c*/ 	.byte	0x04, 0x11
        /*000e*/ 	.short	(.L_21 - .L_20)
	.align		4
.L_20:
        /*0010*/ 	.word	index@($__internal_2_$__cuda_sm10x_tcgen05_guardrail_trap_unallocated_columns_being_dealloced)
        /*0014*/ 	.word	0x00000000


	//----- nvinfo : EIATTR_FRAME_SIZE
	.align		4
.L_21:
        /*0018*/ 	.byte	0x04, 0x11
        /*001a*/ 	.short	(.L_23 - .L_22)
	.align		4
.L_22:
        /*001c*/ 	.word	index@($__internal_1_$__cuda_sm10x_tcgen05_guardrail_trap_phase_invalid_during_alloc)
        /*0020*/ 	.word	0x00000000


	//----- nvinfo : EIATTR_FRAME_SIZE
	.align		4
.L_23:
        /*0024*/ 	.byte	0x04, 0x11
        /*0026*/ 	.short	(.L_25 - .L_24)
	.align		4
.L_24:
        /*0028*/ 	.word	index@($__internal_0_$__cuda_sm10x_tcgen05_guardrail_trap_col_being_dealloced_not_returned_by_alloc)
        /*002c*/ 	.word	0x00000000


	//----- nvinfo : EIATTR_FRAME_SIZE
	.align		4
.L_25:
        /*0030*/ 	.byte	0x04, 0x11
        /*0032*/ 	.short	(.L_27 - .L_26)
	.align		4
.L_26:
        /*0034*/ 	.word	index@(_ZN7cutlass13device_kernelINS_4gemm6kernel13GemmUniversalIN4cute5tupleIJiiiiEEENS1_10collective13CollectiveMmaINS1_35MainloopSm100TmaUmmaWarpSpecializedILi5ELi2ELi4ENS5_IJNS4_1CILi2EEENSA_ILi1EEESC_EEEEENS5_IJNSA_ILi64EEENSA_ILi128EEESG_EEEaNS5_IJlSC_lEEEaSI_NS4_8TiledMMAINS4_8MMA_AtomIJNS4_15SM100_MMA_S8_SSIaaiLi64ELi128ELNS4_4UMMA5MajorE0ELSN_0ELNSM_8SaturateE0EEEEEENS4_6LayoutINS5_IJSC_SC_SC_EEENS5_IJNSA_ILi0EEEST_ST_EEEEENS5_IJNS4_10UnderscoreESW_SW_EEEEENS4_13SM90_TMA_LOADENS4_14ComposedLayoutINS4_7SwizzleILi3ELi4ELi3EEENS4_18smem_ptr_flag_bitsILi8EEENSR_INS5_IJNSA_ILi8EEESG_EEENS5_IJSG_SC_EEEEEEEvNS4_8identityENS4_23SM90_TMA_LOAD_MULTICASTES19_vS1A_EENS_8epilogue10collective18CollectiveEpilogueINS1D_23Sm100TmaWarpSpecializedILi2ELi2ELi32ELb0ELb0EEEJSH_NS5_IJNSR_ISF_SC_EES1I_EEEaSI_aSI_NS1D_6fusion15FusionCallbacksIS1H_NS1K_17LinearCombinationIaiaiLNS_15FloatRoundStyleE2EEESH_S1J_JEEENS4_5SM1004TMEM4LOAD26SM100_TMEM_LOAD_16dp32b32xESZ_NS10_INS11_ILi2ELi4ELi3EEES14_NSR_INS5_IJS15_SF_EEENS5_IJSF_SC_EEEEEEENS4_39AutoVectorizingCopyWithAssumedAlignmentILi128EEENS4_14SM90_TMA_STOREES1Y_S20_S20_EEEvvEEEEvNT_6ParamsE)
        /*0038*/ 	.word	0x00000000


	//----- nvinfo : EIATTR_MIN_STACK_SIZE
	.align		4
.L_27:
        /*003c*/ 	.byte	0x04, 0x12
        /*003e*/ 	.short	(.L_29 - .L_28)
	.align		4
.L_28:
        /*0040*/ 	.word	index@(_ZN7cutlass13device_kernelINS_4gemm6kernel13GemmUniversalIN4cute5tupleIJiiiiEEENS1_10collective13CollectiveMmaINS1_35MainloopSm100TmaUmmaWarpSpecializedILi5ELi2ELi4ENS5_IJNS4_1CILi2EEENSA_ILi1EEESC_EEEEENS5_IJNSA_ILi64EEENSA_ILi128EEESG_EEEaNS5_IJlSC_lEEEaSI_NS4_8TiledMMAINS4_8MMA_AtomIJNS4_15SM100_MMA_S8_SSIaaiLi64ELi128ELNS4_4UMMA5MajorE0ELSN_0ELNSM_8SaturateE0EEEEEENS4_6LayoutINS5_IJSC_SC_SC_EEENS5_IJNSA_ILi0EEEST_ST_EEEEENS5_IJNS4_10UnderscoreESW_SW_EEEEENS4_13SM90_TMA_LOADENS4_14ComposedLayoutINS4_7SwizzleILi3ELi4ELi3EEENS4_18smem_ptr_flag_bitsILi8EEENSR_INS5_IJNSA_ILi8EEESG_EEENS5_IJSG_SC_EEEEEEEvNS4_8identityENS4_23SM90_TMA_LOAD_MULTICASTES19_vS1A_EENS_8epilogue10collective18CollectiveEpilogueINS1D_23Sm100TmaWarpSpecializedILi2ELi2ELi32ELb0ELb0EEEJSH_NS5_IJNSR_ISF_SC_EES1I_EEEaSI_aSI_NS1D_6fusion15FusionCallbacksIS1H_NS1K_17LinearCombinationIaiaiLNS_15FloatRoundStyleE2EEESH_S1J_JEEENS4_5SM1004TMEM4LOAD26SM100_TMEM_LOAD_16dp32b32xESZ_NS10_INS11_ILi2ELi4ELi3EEES14_NSR_INS5_IJS15_SF_EEENS5_IJSF_SC_EEEEEEENS4_39AutoVectorizingCopyWithAssumedAlignmentILi128EEENS4_14SM90_TMA_STOREES1Y_S20_S20_EEEvvEEEEvNT_6ParamsE)
        /*0044*/ 	.word	0x00000000
.L_29:


//--------------------- .nv.compat                --------------------------
	.section	.nv.compat,"",@"SHT_CUDA_COMPAT_INFO"
	.align	4
        /*0000*/ 	.byte	0x02, 0x09, 0x01, 0x00, 0x02, 0x02, 0x03, 0x00, 0x02, 0x05, 0x06, 0x00, 0x03, 0x07, 0x01, 0x01
        /*0010*/ 	.byte	0x02, 0x03, 0x01, 0x00, 0x02, 0x06, 0x01, 0x00, 0x04, 0x0b, 0x08, 0x00, 0x01, 0x00, 0x00, 0x00
        /*0020*/ 	.byte	0x00, 0x00, 0x00, 0x00


//--------------------- .nv.info._ZN7cutlass13device_kernelINS_4gemm6kernel13GemmUniversalIN4cute5tupleIJiiiiEEENS1_10collective13CollectiveMmaINS1_35MainloopSm100TmaUmmaWarpSpecializedILi5ELi2ELi4ENS5_IJNS4_1CILi2EEENSA_ILi1EEESC_EEEEENS5_IJNSA_ILi64EEENSA_ILi128EEESG_EEEaNS5_IJlSC_lEEEaSI_NS4_8TiledMMAINS4_8MMA_AtomIJNS4_15SM100_MMA_S8_SSIaaiLi64ELi128ELNS4_4UMMA5MajorE0ELSN_0ELNSM_8SaturateE0EEEEEENS4_6LayoutINS5_IJSC_SC_SC_EEENS5_IJNSA_ILi0EEEST_ST_EEEEENS5_IJNS4_10UnderscoreESW_SW_EEEEENS4_13SM90_TMA_LOADENS4_14ComposedLayoutINS4_7SwizzleILi3ELi4ELi3EEENS4_18smem_ptr_flag_bitsILi8EEENSR_INS5_IJNSA_ILi8EEESG_EEENS5_IJSG_SC_EEEEEEEvNS4_8identityENS4_23SM90_TMA_LOAD_MULTICASTES19_vS1A_EENS_8epilogue10collective18CollectiveEpilogueINS1D_23Sm100TmaWarpSpecializedILi2ELi2ELi32ELb0ELb0EEEJSH_NS5_IJNSR_ISF_SC_EES1I_EEEaSI_aSI_NS1D_6fusion15FusionCallbacksIS1H_NS1K_17LinearCombinationIaiaiLNS_15FloatRoundStyleE2EEESH_S1J_JEEENS4_5SM1004TMEM4LOAD26SM100_TMEM_LOAD_16dp32b32xESZ_NS10_INS11_ILi2ELi4ELi3EEES14_NSR_INS5_IJS15_SF_EEENS5_IJSF_SC_EEEEEEENS4_39AutoVectorizingCopyWithAssumedAlignmentILi128EEENS4_14SM90_TMA_STOREES1Y_S20_S20_EEEvvEEEEvNT_6ParamsE --------------------------
	.section	.nv.info._ZN7cutlass13device_kernelINS_4gemm6kernel13GemmUniversalIN4cute5tupleIJiiiiEEENS1_10collective13CollectiveMmaINS1_35MainloopSm100TmaUmmaWarpSpecializedILi5ELi2ELi4ENS5_IJNS4_1CILi2EEENSA_ILi1EEESC_EEEEENS5_IJNSA_ILi64EEENSA_ILi128EEESG_EEEaNS5_IJlSC_lEEEaSI_NS4_8TiledMMAINS4_8MMA_AtomIJNS4_15SM100_MMA_S8_SSIaaiLi64ELi128ELNS4_4UMMA5MajorE0ELSN_0ELNSM_8SaturateE0EEEEEENS4_6LayoutINS5_IJSC_SC_SC_EEENS5_IJNSA_ILi0EEEST_ST_EEEEENS5_IJNS4_10UnderscoreESW_SW_EEEEENS4_13SM90_TMA_LOADENS4_14ComposedLayoutINS4_7SwizzleILi3ELi4ELi3EEENS4_18smem_ptr_flag_bitsILi8EEENSR_INS5_IJNSA_ILi8EEESG_EEENS5_IJSG_SC_EEEEEEEvNS4_8identityENS4_23SM90_TMA_LOAD_MULTICASTES19_vS1A_EENS_8epilogue10collective18CollectiveEpilogueINS1D_23Sm100TmaWarpSpecializedILi2ELi2ELi32ELb0ELb0EEEJSH_NS5_IJNSR_ISF_SC_EES1I_EEEaSI_aSI_NS1D_6fusion15FusionCallbacksIS1H_NS1K_17LinearCombinationIaiaiLNS_15FloatRoundStyleE2EEESH_S1J_JEEENS4_5SM1004TMEM4LOAD26SM100_TMEM_LOAD_16dp32b32xESZ_NS10_INS11_ILi2ELi4ELi3EEES14_NSR_INS5_IJS15_SF_EEENS5_IJSF_SC_EEEEEEENS4_39AutoVectorizingCopyWithAssumedAlignmentILi128EEENS4_14SM90_TMA_STOREES1Y_S20_S20_EEEvvEEEEvNT_6ParamsE,"",@"SHT_CUDA_INFO"
	.sectionflags	@""
	.align	4


	//----- nvinfo : EIATTR_CUDA_API_VERSION
	.align		4
        /*0000*/ 	.byte	0x04, 0x37
        /*0002*/ 	.short	(.L_31 - .L_30)
.L_30:
        /*0004*/ 	.word	0x00000082


	//----- nvinfo : EIATTR_KPARAM_INFO
	.align		4
.L_31:
        /*0008*/ 	.byte	0x04, 0x17
        /*000a*/ 	.short	(.L_33 - .L_32)
.L_32:
        /*000c*/ 	.word	0x00000000
        /*0010*/ 	.short	0x0000
        /*0012*/ 	.short	0x0000
        /*0014*/ 	.byte	0x00, 0xf0, 0x01, 0x20


	//----- nvinfo : EIATTR_AT_ENTRY_FRAGMENTS
	.align		4
.L_33:
        /*0018*/ 	.byte	0x04, 0x4f
        /*001a*/ 	.short	(.L_35 - .L_34)


	//   ....[0]....
.L_34:
        /*001c*/ 	.word	0x00000006


	//----- nvinfo : EIATTR_RESERVED_SMEM_USED
	.align		4
.L_35:
        /*0020*/ 	.byte	0x01, 0x41
	.zero		2


	//----- nvinfo : EIATTR_SPARSE_MMA_MASK
	.align		4
        /*0024*/ 	.byte	0x03, 0x50
        /*0026*/ 	.short	0x0000


	//----- nvinfo : EIATTR_TCGEN05_1CTA_USED
	.align		4
        /*0028*/ 	.byte	0x01, 0x51
	.zero		2


	//----- nvinfo : EIATTR_MAXREG_COUNT
	.align		4
        /*002c*/ 	.byte	0x03, 0x1b
        /*002e*/ 	.short	0x00ff


	//----- nvinfo : EIATTR_NUM_BARRIERS
	.align		4
        /*0030*/ 	.byte	0x02, 0x4c
        /*0032*/ 	.byte	0x07
	.zero		1


	//----- nvinfo : EIATTR_EXTERNS
	.align		4
        /*0034*/ 	.byte	0x04, 0x0f
        /*0036*/ 	.short	(.L_37 - .L_36)


	//   ....[0]....
	.align		4
.L_36:
        /*0038*/ 	.word	index@(__assertfail)


	//----- nvinfo : EIATTR_MERCURY_ISA_VERSION
	.align		4
.L_37:
        /*003c*/ 	.byte	0x03, 0x5f
        /*003e*/ 	.short	0x0101


	//----- nvinfo : EIATTR_INT_WARP_WIDE_INSTR_OFFSETS
	.align		4
        /*0040*/ 	.byte	0x04, 0x31
        /*0042*/ 	.short	(.L_39 - .L_38)


	//   ....[0]....
.L_38:
        /*0044*/ 	.word	0x00003d00


	//   ....[1]....
        /*0048*/ 	.word	0x00003d30


	//   ....[2]....
        /*004c*/ 	.word	0x00003d50


	//   ....[3]....
        /*0050*/ 	.word	0x00004900


	//   ....[4]....
        /*0054*/ 	.word	0x00004970


	//   ....[5]....
        /*0058*/ 	.word	0x00004a70


	//   ....[6]....
        /*005c*/ 	.word	0x00004b20


	//----- nvinfo : EIATTR_COOP_GROUP_MASK_REGIDS
	.align		4
.L_39:
        /*0060*/ 	.byte	0x04, 0x29
        /*0062*/ 	.short	(.L_41 - .L_40)


	//   ....[0]....
.L_40:
        /*0064*/ 	.word	0xffffffff


	//   ....[1]....
        /*0068*/ 	.word	0xffffffff


	//   ....[2]....
        /*006c*/ 	.word	0xffffffff


	//   ....[3]....
        /*0070*/ 	.word	0xffffffff


	//   ....[4]....
        /*0074*/ 	.word	0xffffffff


	//   ....[5]....
        /*0078*/ 	.word	0xffffffff


	//   ....[6]....
        /*007c*/ 	.word	0xffffffff


	//   ....[7]....
        /*0080*/ 	.word	0xffffffff


	//   ....[8]....
        /*0084*/ 	.word	0xffffffff


	//   ....[9]....
        /*0088*/ 	.word	0xffffffff


	//   ....[10]....
        /*008c*/ 	.word	0xffffffff


	//   ....[11]....
        /*0090*/ 	.word	0xffffffff


	//   ....[12]....
        /*0094*/ 	.word	0xffffffff


	//   ....[13]....
        /*0098*/ 	.word	0xffffffff


	//----- nvinfo : EIATTR_COOP_GROUP_INSTR_OFFSETS
	.align		4
.L_41:
        /*009c*/ 	.byte	0x04, 0x28
        /*009e*/ 	.short	(.L_43 - .L_42)


	//   ....[0]....
.L_42:
        /*00a0*/ 	.word	0x00000080


	//   ....[1]....
        /*00a4*/ 	.word	0x000004f0


	//   ....[2]....
        /*00a8*/ 	.word	0x000006b0


	//   ....[3]....
        /*00ac*/ 	.word	0x00000810


	//   ....[4]....
        /*00b0*/ 	.word	0x00000910


	//   ....[5]....
        /*00b4*/ 	.word	0x00000a80


	//   ....[6]....
        /*00b8*/ 	.word	0x00000c20


	//   ....[7]....
        /*00bc*/ 	.word	0x00000dd0


	//   ....[8]....
        /*00c0*/ 	.word	0x00001fb0


	//   ....[9]....
        /*00c4*/ 	.word	0x00002ef0


	//   ....[10]....
        /*00c8*/ 	.word	0x00003100


	//   ....[11]....
        /*00cc*/ 	.word	0x00003130


	//   ....[12]....
        /*00d0*/ 	.word	0x00003be0


	//   ....[13]....
        /*00d4*/ 	.word	0x00003e10


	//----- nvinfo : EIATTR_VRC_CTA_INIT_COUNT
	.align		4
.L_43:
        /*00d8*/ 	.byte	0x02, 0x4a
        /*00da*/ 	.byte	0x80
	.zero		1


	//----- nvinfo : EIATTR_SYSCALL_OFFSETS
	.align		4
        /*00dc*/ 	.byte	0x04, 0x46
        /*00de*/ 	.short	(.L_45 - .L_44)


	//   ....[0]....
.L_44:
        /*00e0*/ 	.word	0x00005720


	//   ....[1]....
        /*00e4*/ 	.word	0x00005860


	//   ....[2]....
        /*00e8*/ 	.word	0x00006090


	//   ....[3]....
        /*00ec*/ 	.word	0x00006e30


	//----- nvinfo : EIATTR_MBARRIER_INSTR_OFFSETS
	.align		4
.L_45:
        /*00f0*/ 	.byte	0x04, 0x39
        /*00f2*/ 	.short	(.L_47 - .L_46)


	//   ....[0]....
.L_46:
        /*00f4*/ 	.word	0x00000600
        /*00f8*/ 	.word	0x000000ff
        /*00fc*/ 	.word	0x00000000
        /*0100*/ 	.short	0x0100
        /*0102*/ 	.byte	0x04
	.zero		1


	//   ....[1]....
        /*0104*/ 	.word	0x00000610
        /*0108*/ 	.word	0x000000ff
        /*010c*/ 	.word	0x00000028
        /*0110*/ 	.short	0x0100
        /*0112*/ 	.byte	0x04
	.zero		1


	//   ....[2]....
        /*0114*/ 	.word	0x00000620
        /*0118*/ 	.word	0x000000ff
        /*011c*/ 	.word	0x00000008
        /*0120*/ 	.short	0x0100
        /*0122*/ 	.byte	0x04
	.zero		1


	//   ....[3]....
        /*0124*/ 	.word	0x00000630
        /*0128*/ 	.word	0x000000ff
        /*012c*/ 	.word	0x00000030
        /*0130*/ 	.short	0x0100
        /*0132*/ 	.byte	0x04
	.zero		1


	//   ....[4]....
        /*0134*/ 	.word	0x00000640
        /*0138*/ 	.word	0x000000ff
        /*013c*/ 	.word	0x00000010
        /*0140*/ 	.short	0x0100
        /*0142*/ 	.byte	0x04
	.zero		1


	//   ....[5]....
        /*0144*/ 	.word	0x00000650
        /*0148*/ 	.word	0x000000ff
        /*014c*/ 	.word	0x00000038
        /*0150*/ 	.short	0x0100
        /*0152*/ 	.byte	0x04
	.zero		1


	//   ....[6]....
        /*0154*/ 	.word	0x00000660
        /*0158*/ 	.word	0x000000ff
        /*015c*/ 	.word	0x00000018
        /*0160*/ 	.short	0x0100
        /*0162*/ 	.byte	0x04
	.zero		1


	//   ....[7]....
        /*0164*/ 	.word	0x00000670
        /*0168*/ 	.word	0x000000ff
        /*016c*/ 	.word	0x00000040
        /*0170*/ 	.short	0x0100
        /*0172*/ 	.byte	0x04
	.zero		1


	//   ....[8]....
        /*0174*/ 	.word	0x00000680
        /*0178*/ 	.word	0x000000ff
        /*017c*/ 	.word	0x00000020
        /*0180*/ 	.short	0x0100
        /*0182*/ 	.byte	0x04
	.zero		1


	//   ....[9]....
        /*0184*/ 	.word	0x00000690
        /*0188*/ 	.word	0x000000ff
        /*018c*/ 	.word	0x00000048
        /*0190*/ 	.short	0x0100
        /*0192*/ 	.byte	0x04
	.zero		1


	//   ....[10]....
        /*0194*/ 	.word	0x000007c0
        /*0198*/ 	.word	0x000000ff
        /*019c*/ 	.word	0x00000050
        /*01a0*/ 	.short	0x0100
        /*01a2*/ 	.byte	0x04
	.zero		1


	//   ....[11]....
        /*01a4*/ 	.word	0x000007d0
        /*01a8*/ 	.word	0x000000ff
        /*01ac*/ 	.word	0x00000060
        /*01b0*/ 	.short	0x0100
        /*01b2*/ 	.byte	0x04
	.zero		1


	//   ....[12]....
        /*01b4*/ 	.word	0x000007e0
        /*01b8*/ 	.word	0x000000ff
        /*01bc*/ 	.word	0x00000058
        /*01c0*/ 	.short	0x0100
        /*01c2*/ 	.byte	0x04
	.zero		1


	//   ....[13]....
        /*01c4*/ 	.word	0x000007f0
        /*01c8*/ 	.word	0x000000ff
        /*01cc*/ 	.word	0x00000068
        /*01d0*/ 	.short	0x0100
        /*01d2*/ 	.byte	0x04
	.zero		1


	//   ....[14]....
        /*01d4*/ 	.word	0x000008e0
        /*01d8*/ 	.word	0x000000ff
        /*01dc*/ 	.word	0x00000070
        /*01e0*/ 	.short	0x0100
        /*01e2*/ 	.byte	0x06
	.zero		1


	//   ....[15]....
        /*01e4*/ 	.word	0x000008f0
        /*01e8*/ 	.word	0x000000ff
        /*01ec*/ 	.word	0x00000078
        /*01f0*/ 	.short	0x0100
        /*01f2*/ 	.byte	0x06
	.zero		1


	//   ....[16]....
        /*01f4*/ 	.word	0x00000a30
        /*01f8*/ 	.word	0x000000ff
        /*01fc*/ 	.word	0x00000080
        /*0200*/ 	.short	0x0100
        /*0202*/ 	.byte	0x06
	.zero		1


	//   ....[17]....
        /*0204*/ 	.word	0x00000a40
        /*0208*/ 	.word	0x000000ff
        /*020c*/ 	.word	0x00000090
        /*0210*/ 	.short	0x0100
        /*0212*/ 	.byte	0x06
	.zero		1


	//   ....[18]....
        /*0214*/ 	.word	0x00000a50
        /*0218*/ 	.word	0x000000ff
        /*021c*/ 	.word	0x00000088
        /*0220*/ 	.short	0x0100
        /*0222*/ 	.byte	0x06
	.zero		1


	//   ....[19]....
        /*0224*/ 	.word	0x00000a60
        /*0228*/ 	.word	0x000000ff
        /*022c*/ 	.word	0x00000098
        /*0230*/ 	.short	0x0100
        /*0232*/ 	.byte	0x06
	.zero		1


	//   ....[20]....
        /*0234*/ 	.word	0x00000b90
        /*0238*/ 	.word	0x000000ff
        /*023c*/ 	.word	0x000000a0
        /*0240*/ 	.short	0x0100
        /*0242*/ 	.byte	0x04
	.zero		1


	//   ....[21]....
        /*0244*/ 	.word	0x00000ba0
        /*0248*/ 	.word	0x000000ff
        /*024c*/ 	.word	0x000000c0
        /*0250*/ 	.short	0x0100
        /*0252*/ 	.byte	0x04
	.zero		1


	//   ....[22]....
        /*0254*/ 	.word	0x00000bb0
        /*0258*/ 	.word	0x000000ff
        /*025c*/ 	.word	0x000000a8
        /*0260*/ 	.short	0x0100
        /*0262*/ 	.byte	0x04
	.zero		1


	//   ....[23]....
        /*0264*/ 	.word	0x00000bc0
        /*0268*/ 	.word	0x000000ff
        /*026c*/ 	.word	0x000000c8
        /*0270*/ 	.short	0x0100
        /*0272*/ 	.byte	0x04
	.zero		1


	//   ....[24]....
        /*0274*/ 	.word	0x00000bd0
        /*0278*/ 	.word	0x000000ff
        /*027c*/ 	.word	0x000000b0
        /*0280*/ 	.short	0x0100
        /*0282*/ 	.byte	0x04
	.zero		1


	//   ....[25]....
        /*0284*/ 	.word	0x00000be0
        /*0288*/ 	.word	0x000000ff
        /*028c*/ 	.word	0x000000d0
        /*0290*/ 	.short	0x0100
        /*0292*/ 	.byte	0x04
	.zero		1


	//   ....[26]....
        /*0294*/ 	.word	0x00000bf0
        /*0298*/ 	.word	0x000000ff
        /*029c*/ 	.word	0x000000b8
        /*02a0*/ 	.short	0x0100
        /*02a2*/ 	.byte	0x04
	.zero		1


	//   ....[27]....
        /*02a4*/ 	.word	0x00000c00
        /*02a8*/ 	.word	0x000000ff
        /*02ac*/ 	.word	0x000000d8
        /*02b0*/ 	.short	0x0100
        /*02b2*/ 	.byte	0x04
	.zero		1


	//   ....[28]....
        /*02b4*/ 	.word	0x00000cf0
        /*02b8*/ 	.word	0x000000ff
        /*02bc*/ 	.word	0x000000e0
        /*02c0*/ 	.short	0x0100
        /*02c2*/ 	.byte	0x04
	.zero		1


	//   ....[29]....
        /*02c4*/ 	.word	0x00000d00
        /*02c8*/ 	.word	0x000000ff
        /*02cc*/ 	.word	0x000000f0
        /*02d0*/ 	.short	0x0100
        /*02d2*/ 	.byte	0x04
	.zero		1


	//   ....[30]....
        /*02d4*/ 	.word	0x00000d10
        /*02d8*/ 	.word	0x000000ff
        /*02dc*/ 	.word	0x000000e8
        /*02e0*/ 	.short	0x0100
        /*02e2*/ 	.byte	0x04
	.zero		1


	//   ....[31]....
        /*02e4*/ 	.word	0x00000d20
        /*02e8*/ 	.word	0x000000ff
        /*02ec*/ 	.word	0x000000f8
        /*02f0*/ 	.short	0x0100
        /*02f2*/ 	.byte	0x04
	.zero		1


	//   ....[32]....
        /*02f4*/ 	.word	0x00001830
        /*02f8*/ 	.word	0x00000000
        /*02fc*/ 	.word	0x000000f0
        /*0300*/ 	.short	0x010a
        /*0302*/ 	.byte	0xff
	.zero		1


	//   ....[33]....
        /*0304*/ 	.word	0x00001860
        /*0308*/ 	.word	0x00000000
        /*030c*/ 	.word	0x000000e0
        /*0310*/ 	.short	0x0101
        /*0312*/ 	.byte	0xff
	.zero		1


	//   ....[34]....
        /*0314*/ 	.word	0x00001930
        /*0318*/ 	.word	0x000000ff
        /*031c*/ 	.word	0x00000028
        /*0320*/ 	.short	0x010a
        /*0322*/ 	.byte	0x04
	.zero		1


	//   ....[35]....
        /*0324*/ 	.word	0x000019b0
        /*0328*/ 	.word	0x000000ff
        /*032c*/ 	.word	0x00000028
        /*0330*/ 	.short	0x010a
        /*0332*/ 	.byte	0x21
	.zero		1


	//   ....[36]....
        /*0334*/ 	.word	0x00001b40
        /*0338*/ 	.word	0x000000ff
        /*033c*/ 	.word	0x00000028
        /*0340*/ 	.short	0x010a
        /*0342*/ 	.byte	0x08
	.zero		1


	//   ....[37]....
        /*0344*/ 	.word	0x00001c60
        /*0348*/ 	.word	0x000000ff
        /*034c*/ 	.word	0x00000078
        /*0350*/ 	.short	0x0101
        /*0352*/ 	.byte	0x06
	.zero		1


	//   ....[38]....
        /*0354*/ 	.word	0x00001c80
        /*0358*/ 	.word	0x000000ff
        /*035c*/ 	.word	0x00000028
        /*0360*/ 	.short	0x010a
        /*0362*/ 	.byte	0x04
	.zero		1


	//   ....[39]....
        /*0364*/ 	.word	0x00001d00
        /*0368*/ 	.word	0x000000ff
        /*036c*/ 	.word	0x00000028
        /*0370*/ 	.short	0x010a
        /*0372*/ 	.byte	0x11
	.zero		1


	//   ....[40]....
        /*0374*/ 	.word	0x00001f10
        /*0378*/ 	.word	0x000000ff
        /*037c*/ 	.word	0x00000028
        /*0380*/ 	.short	0x010a
        /*0382*/ 	.byte	0x07
	.zero		1


	//   ....[41]....
        /*0384*/ 	.word	0x00001fe0
        /*0388*/ 	.word	0x00000003
        /*038c*/ 	.word	0x00000080
        /*0390*/ 	.short	0x010a
        /*0392*/ 	.byte	0xff
	.zero		1


	//   ....[42]....
        /*0394*/ 	.word	0x00002130
        /*0398*/ 	.word	0x00000000
        /*039c*/ 	.word	0x00000000
        /*03a0*/ 	.short	0x0101
        /*03a2*/ 	.byte	0xff
	.zero		1


	//   ....[43]....
        /*03a4*/ 	.word	0x000026e0
        /*03a8*/ 	.word	0x000000ff
        /*03ac*/ 	.word	0x00000000
        /*03b0*/ 	.short	0x010a
        /*03b2*/ 	.byte	0x04
	.zero		1


	//   ....[44]....
        /*03b4*/ 	.word	0x00002770
        /*03b8*/ 	.word	0x000000ff
        /*03bc*/ 	.word	0x00000000
        /*03c0*/ 	.short	0x010a
        /*03c2*/ 	.byte	0x05
	.zero		1


	//   ....[45]....
        /*03c4*/ 	.word	0x00002800
        /*03c8*/ 	.word	0x000000ff
        /*03cc*/ 	.word	0x00000000
        /*03d0*/ 	.short	0x010a
        /*03d2*/ 	.byte	0x05
	.zero		1


	//   ....[46]....
        /*03d4*/ 	.word	0x00002890
        /*03d8*/ 	.word	0x000000ff
        /*03dc*/ 	.word	0x00000000
        /*03e0*/ 	.short	0x010a
        /*03e2*/ 	.byte	0x05
	.zero		1


	//   ....[47]....
        /*03e4*/ 	.word	0x00002930
        /*03e8*/ 	.word	0x00000000
        /*03ec*/ 	.word	0x00000000
        /*03f0*/ 	.short	0x010a
        /*03f2*/ 	.byte	0xff
	.zero		1


	//   ....[48]....
        /*03f4*/ 	.word	0x00002a50
        /*03f8*/ 	.word	0x00000002
        /*03fc*/ 	.word	0x000000e0
        /*0400*/ 	.short	0x010a
        /*0402*/ 	.byte	0xff
	.zero		1


	//   ....[49]....
        /*0404*/ 	.word	0x00002ac0
        /*0408*/ 	.word	0x00000002
        /*040c*/ 	.word	0x00000000
        /*0410*/ 	.short	0x0101
        /*0412*/ 	.byte	0xff
	.zero		1


	//   ....[50]....
        /*0414*/ 	.word	0x00002ae0
        /*0418*/ 	.word	0x000000ff
        /*041c*/ 	.word	0x00000090
        /*0420*/ 	.short	0x010a
        /*0422*/ 	.byte	0x04
	.zero		1


	//   ....[51]....
        /*0424*/ 	.word	0x00002c00
        /*0428*/ 	.word	0x00000002
        /*042c*/ 	.word	0x00000080
        /*0430*/ 	.short	0x010a
        /*0432*/ 	.byte	0xff
	.zero		1


	//   ....[52]....
        /*0434*/ 	.word	0x00002d00
        /*0438*/ 	.word	0x00000002
        /*043c*/ 	.word	0x00000000
        /*0440*/ 	.short	0x0101
        /*0442*/ 	.byte	0xff
	.zero		1


	//   ....[53]....
        /*0444*/ 	.word	0x00002d90
        /*0448*/ 	.word	0x000000ff
        /*044c*/ 	.word	0x00000090
        /*0450*/ 	.short	0x0106
        /*0452*/ 	.byte	0x04
	.zero		1


	//   ....[54]....
        /*0454*/ 	.word	0x00002db0
        /*0458*/ 	.word	0x000000ff
        /*045c*/ 	.word	0x00000090
        /*0460*/ 	.short	0x010a
        /*0462*/ 	.byte	0x04
	.zero		1


	//   ....[55]....
        /*0464*/ 	.word	0x00002e40
        /*0468*/ 	.word	0x000000ff
        /*046c*/ 	.word	0x00000090
        /*0470*/ 	.short	0x0106
        /*0472*/ 	.byte	0x07
	.zero		1


	//   ....[56]....
        /*0474*/ 	.word	0x00002e80
        /*0478*/ 	.word	0x00000000
        /*047c*/ 	.word	0x00000090
        /*0480*/ 	.short	0x010a
        /*0482*/ 	.byte	0xff
	.zero		1


	//   ....[57]....
        /*0484*/ 	.word	0x000033d0
        /*0488*/ 	.word	0x00000000
        /*048c*/ 	.word	0x00000080
        /*0490*/ 	.short	0x010a
        /*0492*/ 	.byte	0xff
	.zero		1


	//   ....[58]....
        /*0494*/ 	.word	0x000034d0
        /*0498*/ 	.word	0x00000003
        /*049c*/ 	.word	0x00000000
        /*04a0*/ 	.short	0x0101
        /*04a2*/ 	.byte	0xff
	.zero		1


	//   ....[59]....
        /*04a4*/ 	.word	0x000034e0
        /*04a8*/ 	.word	0x000000ff
        /*04ac*/ 	.word	0x00000000
        /*04b0*/ 	.short	0x010a
        /*04b2*/ 	.byte	0x04
	.zero		1


	//   ....[60]....
        /*04b4*/ 	.word	0x00003560
        /*04b8*/ 	.word	0x000000ff
        /*04bc*/ 	.word	0x000000c0
        /*04c0*/ 	.short	0x010a
        /*04c2*/ 	.byte	0x1f
	.zero		1


	//   ....[61]....
        /*04c4*/ 	.word	0x00003640
        /*04c8*/ 	.word	0x000000ff
        /*04cc*/ 	.word	0x00000000
        /*04d0*/ 	.short	0x010a
        /*04d2*/ 	.byte	0x05
	.zero		1


	//   ....[62]....
        /*04d4*/ 	.word	0x00003780
        /*04d8*/ 	.word	0x000000ff
        /*04dc*/ 	.word	0x00000000
        /*04e0*/ 	.short	0x010a
        /*04e2*/ 	.byte	0x04
	.zero		1


	//   ....[63]....
        /*04e4*/ 	.word	0x00003a10
        /*04e8*/ 	.word	0x000000ff
        /*04ec*/ 	.word	0x00000000
        /*04f0*/ 	.short	0x010a
        /*04f2*/ 	.byte	0x04
	.zero		1


	//   ....[64]....
        /*04f4*/ 	.word	0x00003aa0
        /*04f8*/ 	.word	0x000000ff
        /*04fc*/ 	.word	0x00000000
        /*0500*/ 	.short	0x010a
        /*0502*/ 	.byte	0x05
	.zero		1


	//   ....[65]....
        /*0504*/ 	.word	0x00003b30
        /*0508*/ 	.word	0x000000ff
        /*050c*/ 	.word	0x00000000
        /*0510*/ 	.short	0x010a
        /*0512*/ 	.byte	0x05
	.zero		1


	//   ....[66]....
        /*0514*/ 	.word	0x00003bc0
        /*0518*/ 	.word	0x000000ff
        /*051c*/ 	.word	0x00000000
        /*0520*/ 	.short	0x010a
        /*0522*/ 	.byte	0x04
	.zero		1


	//   ....[67]....
        /*0524*/ 	.word	0x000040c0
        /*0528*/ 	.word	0x00000008
        /*052c*/ 	.word	0x00000080
        /*0530*/ 	.short	0x010a
        /*0532*/ 	.byte	0xff
	.zero		1


	//   ....[68]....
        /*0534*/ 	.word	0x00004230
        /*0538*/ 	.word	0x00000000
        /*053c*/ 	.word	0x00000000
        /*0540*/ 	.short	0x0101
        /*0542*/ 	.byte	0xff
	.zero		1


	//   ....[69]....
        /*0544*/ 	.word	0x00004710
        /*0548*/ 	.word	0x000000ff
        /*054c*/ 	.word	0x00000078
        /*0550*/ 	.short	0x010a
        /*0552*/ 	.byte	0x15
	.zero		1


	//   ....[70]....
        /*0554*/ 	.word	0x000048a0
        /*0558*/ 	.word	0x000000ff
        /*055c*/ 	.word	0x00000060
        /*0560*/ 	.short	0x010a
        /*0562*/ 	.byte	0x15
	.zero		1


	//   ....[71]....
        /*0564*/ 	.word	0x00004a10
        /*0568*/ 	.word	0x000000ff
        /*056c*/ 	.word	0x00000050
        /*0570*/ 	.short	0x010b
        /*0572*/ 	.byte	0x15
	.zero		1


	//   ....[72]....
        /*0574*/ 	.word	0x00004a30
        /*0578*/ 	.word	0x000000ff
        /*057c*/ 	.word	0x00000000
        /*0580*/ 	.short	0x0101
        /*0582*/ 	.byte	0x04
	.zero		1


	//   ....[73]....
        /*0584*/ 	.word	0x00004a40
        /*0588*/ 	.word	0x000000ff
        /*058c*/ 	.word	0x00000068
        /*0590*/ 	.short	0x010a
        /*0592*/ 	.byte	0x15
	.zero		1


	//   ....[74]....
        /*0594*/ 	.word	0x00004c30
        /*0598*/ 	.word	0x000000ff
        /*059c*/ 	.word	0x00000058
        /*05a0*/ 	.short	0x010b
        /*05a2*/ 	.byte	0x15
	.zero		1


	//   ....[75]....
        /*05a4*/ 	.word	0x00004c40
        /*05a8*/ 	.word	0x000000ff
        /*05ac*/ 	.word	0x00000000
        /*05b0*/ 	.short	0x0101
        /*05b2*/ 	.byte	0x26
	.zero		1


	//   ....[76]....
        /*05b4*/ 	.word	0x00004c70
        /*05b8*/ 	.word	0x000000ff
        /*05bc*/ 	.word	0x00000060
        /*05c0*/ 	.short	0x010a
        /*05c2*/ 	.byte	0x15
	.zero		1


	//   ....[77]....
        /*05c4*/ 	.word	0x00004cb0
        /*05c8*/ 	.word	0x00000000
        /*05cc*/ 	.word	0x00000068
        /*05d0*/ 	.short	0x010a
        /*05d2*/ 	.byte	0xff
	.zero		1


	//   ....[78]....
        /*05d4*/ 	.word	0x00004fc0
        /*05d8*/ 	.word	0x00000003
        /*05dc*/ 	.word	0x00000080
        /*05e0*/ 	.short	0x010a
        /*05e2*/ 	.byte	0xff
	.zero		1


	//   ....[79]....
        /*05e4*/ 	.word	0x00005140
        /*05e8*/ 	.word	0x00000000
        /*05ec*/ 	.word	0x00000000
        /*05f0*/ 	.short	0x0101
        /*05f2*/ 	.byte	0xff
	.zero		1


	//   ....[80]....
        /*05f4*/ 	.word	0x00005c50
        /*05f8*/ 	.word	0x00000003
        /*05fc*/ 	.word	0x00000050
        /*0600*/ 	.short	0x010a
        /*0602*/ 	.byte	0xff
	.zero		1


	//   ....[81]....
        /*0604*/ 	.word	0x00005c90
        /*0608*/ 	.word	0x0000002b
        /*060c*/ 	.word	0x000000a0
        /*0610*/ 	.short	0x010a
        /*0612*/ 	.byte	0xff
	.zero		1


	//   ....[82]....
        /*0614*/ 	.word	0x00005dd0
        /*0618*/ 	.word	0x00000003
        /*061c*/ 	.word	0x00000050
        /*0620*/ 	.short	0x010a
        /*0622*/ 	.byte	0xff
	.zero		1


	//   ....[83]....
        /*0624*/ 	.word	0x00005ef0
        /*0628*/ 	.word	0x00000000
        /*062c*/ 	.word	0x00000000
        /*0630*/ 	.short	0x0101
        /*0632*/ 	.byte	0xff
	.zero		1


	//   ....[84]....
        /*0634*/ 	.word	0x00005f70
        /*0638*/ 	.word	0x0000002b
        /*063c*/ 	.word	0x000000a0
        /*0640*/ 	.short	0x010a
        /*0642*/ 	.byte	0xff
	.zero		1


	//   ....[85]....
        /*0644*/ 	.word	0x00006ae0
        /*0648*/ 	.word	0x00000003
        /*064c*/ 	.word	0x00000050
        /*0650*/ 	.short	0x010a
        /*0652*/ 	.byte	0xff
	.zero		1


	//   ....[86]....
        /*0654*/ 	.word	0x00006b90
        /*0658*/ 	.word	0x00000003
        /*065c*/ 	.word	0x00000050
        /*0660*/ 	.short	0x010a
        /*0662*/ 	.byte	0xff
	.zero		1


	//   ....[87]....
        /*0664*/ 	.word	0x00006cb0
        /*0668*/ 	.word	0x00000000
        /*066c*/ 	.word	0x00000000
        /*0670*/ 	.short	0x0101
        /*0672*/ 	.byte	0xff
	.zero		1


	//   ....[88]....
        /*0674*/ 	.word	0x000070c0
        /*0678*/ 	.word	0x000000ff
        /*067c*/ 	.word	0x00000000
        /*0680*/ 	.short	0x0101
        /*0682*/ 	.byte	0x04
	.zero		1


	//   ....[89]....
        /*0684*/ 	.word	0x000079c0
        /*0688*/ 	.word	0x00000000
        /*068c*/ 	.word	0x000000f0
        /*0690*/ 	.short	0x010a
        /*0692*/ 	.byte	0xff
	.zero		1


	//   ....[90]....
        /*0694*/ 	.word	0x00007a20
        /*0698*/ 	.word	0x00000000
        /*069c*/ 	.word	0x00000028
        /*06a0*/ 	.short	0x010a
        /*06a2*/ 	.byte	0xff
	.zero		1


	//   ....[91]....
        /*06a4*/ 	.word	0x00007a80
        /*06a8*/ 	.word	0x00000000
        /*06ac*/ 	.word	0x00000028
        /*06b0*/ 	.short	0x010a
        /*06b2*/ 	.byte	0xff
	.zero		1


	//   ....[92]....
        /*06b4*/ 	.word	0x00007ad0
        /*06b8*/ 	.word	0x00000003
        /*06bc*/ 	.word	0x00000080
        /*06c0*/ 	.short	0x010a
        /*06c2*/ 	.byte	0xff
	.zero		1


	//   ....[93]....
        /*06c4*/ 	.word	0x00007b30
        /*06c8*/ 	.word	0x00000000
        /*06cc*/ 	.word	0x00000000
        /*06d0*/ 	.short	0x010a
        /*06d2*/ 	.byte	0xff
	.zero		1


	//   ....[94]....
        /*06d4*/ 	.word	0x00007b90
        /*06d8*/ 	.word	0x00000000
        /*06dc*/ 	.word	0x00000000
        /*06e0*/ 	.short	0x010a
        /*06e2*/ 	.byte	0xff
	.zero		1


	//   ....[95]....
        /*06e4*/ 	.word	0x00007bf0
        /*06e8*/ 	.word	0x00000000
        /*06ec*/ 	.word	0x00000000
        /*06f0*/ 	.short	0x010a
        /*06f2*/ 	.byte	0xff
	.zero		1


	//   ....[96]....
        /*06f4*/ 	.word	0x00007c50
        /*06f8*/ 	.word	0x00000000
        /*06fc*/ 	.word	0x00000000
        /*0700*/ 	.short	0x010a
        /*0702*/ 	.byte	0xff
	.zero		1


	//   ....[97]....
        /*0704*/ 	.word	0x00007ca0
        /*0708*/ 	.word	0x00000002
        /*070c*/ 	.word	0x000000e0
        /*0710*/ 	.short	0x010a
        /*0712*/ 	.byte	0xff
	.zero		1


	//   ....[98]....
        /*0714*/ 	.word	0x00007d00
        /*0718*/ 	.word	0x00000002
        /*071c*/ 	.word	0x00000090
        /*0720*/ 	.short	0x010a
        /*0722*/ 	.byte	0xff
	.zero		1


	//   ....[99]....
        /*0724*/ 	.word	0x00007d50
        /*0728*/ 	.word	0x00000002
        /*072c*/ 	.word	0x00000080
        /*0730*/ 	.short	0x010a
        /*0732*/ 	.byte	0xff
	.zero		1


	//   ....[100]....
        /*0734*/ 	.word	0x00007db0
        /*0738*/ 	.word	0x00000000
        /*073c*/ 	.word	0x00000090
        /*0740*/ 	.short	0x010a
        /*0742*/ 	.byte	0xff
	.zero		1


	//   ....[101]....
        /*0744*/ 	.word	0x00007e00
        /*0748*/ 	.word	0x00000000
        /*074c*/ 	.word	0x00000080
        /*0750*/ 	.short	0x010a
        /*0752*/ 	.byte	0xff
	.zero		1


	//   ....[102]....
        /*0754*/ 	.word	0x00007e60
        /*0758*/ 	.word	0x00000002
        /*075c*/ 	.word	0x000000c0
        /*0760*/ 	.short	0x010a
        /*0762*/ 	.byte	0xff
	.zero		1


	//   ....[103]....
        /*0764*/ 	.word	0x00007ec0
        /*0768*/ 	.word	0x00000000
        /*076c*/ 	.word	0x00000000
        /*0770*/ 	.short	0x010a
        /*0772*/ 	.byte	0xff
	.zero		1


	//   ....[104]....
        /*0774*/ 	.word	0x00007f20
        /*0778*/ 	.word	0x00000000
        /*077c*/ 	.word	0x00000000
        /*0780*/ 	.short	0x010a
        /*0782*/ 	.byte	0xff
	.zero		1


	//   ....[105]....
        /*0784*/ 	.word	0x00007f80
        /*0788*/ 	.word	0x00000000
        /*078c*/ 	.word	0x00000000
        /*0790*/ 	.short	0x010a
        /*0792*/ 	.byte	0xff
	.zero		1


	//   ....[106]....
        /*0794*/ 	.word	0x00007fe0
        /*0798*/ 	.word	0x00000000
        /*079c*/ 	.word	0x00000000
        /*07a0*/ 	.short	0x010a
        /*07a2*/ 	.byte	0xff
	.zero		1


	//   ....[107]....
        /*07a4*/ 	.word	0x00008040
        /*07a8*/ 	.word	0x00000000
        /*07ac*/ 	.word	0x00000000
        /*07b0*/ 	.short	0x010a
        /*07b2*/ 	.byte	0xff
	.zero		1


	//   ....[108]....
        /*07b4*/ 	.word	0x00008090
        /*07b8*/ 	.word	0x00000008
        /*07bc*/ 	.word	0x00000080
        /*07c0*/ 	.short	0x010a
        /*07c2*/ 	.byte	0xff
	.zero		1


	//   ....[109]....
        /*07c4*/ 	.word	0x000080f0
        /*07c8*/ 	.word	0x00000000
        /*07cc*/ 	.word	0x00000078
        /*07d0*/ 	.short	0x010a
        /*07d2*/ 	.byte	0xff
	.zero		1


	//   ....[110]....
        /*07d4*/ 	.word	0x00008150
        /*07d8*/ 	.word	0x00000000
        /*07dc*/ 	.word	0x00000060
        /*07e0*/ 	.short	0x010a
        /*07e2*/ 	.byte	0xff
	.zero		1


	//   ....[111]....
        /*07e4*/ 	.word	0x000081b0
        /*07e8*/ 	.word	0x00000000
        /*07ec*/ 	.word	0x00000068
        /*07f0*/ 	.short	0x010a
        /*07f2*/ 	.byte	0xff
	.zero		1


	//   ....[112]....
        /*07f4*/ 	.word	0x00008210
        /*07f8*/ 	.word	0x00000000
        /*07fc*/ 	.word	0x00000060
        /*0800*/ 	.short	0x010a
        /*0802*/ 	.byte	0xff
	.zero		1


	//   ....[113]....
        /*0804*/ 	.word	0x00008260
        /*0808*/ 	.word	0x00000003
        /*080c*/ 	.word	0x00000080
        /*0810*/ 	.short	0x010a
        /*0812*/ 	.byte	0xff
	.zero		1


	//   ....[114]....
        /*0814*/ 	.word	0x000082b0
        /*0818*/ 	.word	0x00000003
        /*081c*/ 	.word	0x00000050
        /*0820*/ 	.short	0x010a
        /*0822*/ 	.byte	0xff
	.zero		1


	//   ....[115]....
        /*0824*/ 	.word	0x00008300
        /*0828*/ 	.word	0x0000002b
        /*082c*/ 	.word	0x000000a0
        /*0830*/ 	.short	0x010a
        /*0832*/ 	.byte	0xff
	.zero		1


	//   ....[116]....
        /*0834*/ 	.word	0x00008350
        /*0838*/ 	.word	0x00000003
        /*083c*/ 	.word	0x00000050
        /*0840*/ 	.short	0x010a
        /*0842*/ 	.byte	0xff
	.zero		1


	//----- nvinfo : EIATTR_NUM_MBARRIERS
	.align		4
.L_47:
        /*0844*/ 	.byte	0x03, 0x38
        /*0846*/ 	.short	0x0020


	//----- nvinfo : EIATTR_EXIT_INSTR_OFFSETS
	.align		4
        /*0848*/ 	.byte	0x04, 0x1c
        /*084a*/ 	.short	(.L_49 - .L_48)


	//   ....[0]....
.L_48:
        /*084c*/ 	.word	0x00002960


	//   ....[1]....
        /*0850*/ 	.word	0x00002e50


	//   ....[2]....
        /*0854*/ 	.word	0x00002eb0


	//   ....[3]....
        /*0858*/ 	.word	0x00003e20


	//   ....[4]....
        /*085c*/ 	.word	0x00004ce0


	//   ....[5]....
        /*0860*/ 	.word	0x00004d20


	//   ....[6]....
        /*0864*/ 	.word	0x000079b0


	//----- nvinfo : EIATTR_MAX_THREADS
	.align		4
.L_49:
        /*0868*/ 	.byte	0x04, 0x05
        /*086a*/ 	.short	(.L_51 - .L_50)
.L_50:
        /*086c*/ 	.word	0x00000100
        /*0870*/ 	.word	0x00000001
        /*0874*/ 	.word	0x00000001


	//----- nvinfo : EIATTR_CRS_STACK_SIZE
	.align		4
.L_51:
        /*0878*/ 	.byte	0x04, 0x1e
        /*087a*/ 	.short	(.L_53 - .L_52)
.L_52:
        /*087c*/ 	.word	0x00000000


	//----- nvinfo : EIATTR_CBANK_PARAM_SIZE
	.align		4
.L_53:
        /*0880*/ 	.byte	0x03, 0x19
        /*0882*/ 	.short	0x0800


	//----- nvinfo : EIATTR_PARAM_CBANK
	.align		4
        /*0884*/ 	.byte	0x04, 0x0a
        /*0886*/ 	.short	(.L_55 - .L_54)
	.align		4
.L_54:
        /*0888*/ 	.word	index@(.nv.constant0._ZN7cutlass13device_kernelINS_4gemm6kernel13GemmUniversalIN4cute5tupleIJiiiiEEENS1_10collective13CollectiveMmaINS1_35MainloopSm100TmaUmmaWarpSpecializedILi5ELi2ELi4ENS5_IJNS4_1CILi2EEENSA_ILi1EEESC_EEEEENS5_IJNSA_ILi64EEENSA_ILi128EEESG_EEEaNS5_IJlSC_lEEEaSI_NS4_8TiledMMAINS4_8MMA_AtomIJNS4_15SM100_MMA_S8_SSIaaiLi64ELi128ELNS4_4UMMA5MajorE0ELSN_0ELNSM_8SaturateE0EEEEEENS4_6LayoutINS5_IJSC_SC_SC_EEENS5_IJNSA_ILi0EEEST_ST_EEEEENS5_IJNS4_10UnderscoreESW_SW_EEEEENS4_13SM90_TMA_LOADENS4_14ComposedLayoutINS4_7SwizzleILi3ELi4ELi3EEENS4_18smem_ptr_flag_bitsILi8EEENSR_INS5_IJNSA_ILi8EEESG_EEENS5_IJSG_SC_EEEEEEEvNS4_8identityENS4_23SM90_TMA_LOAD_MULTICASTES19_vS1A_EENS_8epilogue10collective18CollectiveEpilogueINS1D_23Sm100TmaWarpSpecializedILi2ELi2ELi32ELb0ELb0EEEJSH_NS5_IJNSR_ISF_SC_EES1I_EEEaSI_aSI_NS1D_6fusion15FusionCallbacksIS1H_NS1K_17LinearCombinationIaiaiLNS_15FloatRoundStyleE2EEESH_S1J_JEEENS4_5SM1004TMEM4LOAD26SM100_TMEM_LOAD_16dp32b32xESZ_NS10_INS11_ILi2ELi4ELi3EEES14_NSR_INS5_IJS15_SF_EEENS5_IJSF_SC_EEEEEEENS4_39AutoVectorizingCopyWithAssumedAlignmentILi128EEENS4_14SM90_TMA_STOREES1Y_S20_S20_EEEvvEEEEvNT_6ParamsE)
        /*088c*/ 	.short	0x0380
        /*088e*/ 	.short	0x0800


	//----- nvinfo : EIATTR_SW_WAR
	.align		4
.L_55:
        /*0890*/ 	.byte	0x04, 0x36
        /*0892*/ 	.short	(.L_57 - .L_56)
.L_56:
        /*0894*/ 	.word	0x00000008
.L_57:


//--------------------- .nv.callgraph             --------------------------
	.section	.nv.callgraph,"",@"SHT_CUDA_CALLGRAPH"
	.align	4
	.sectionentsize	8
	.align		4
        /*0000*/ 	.word	0x00000000
	.align		4
        /*0004*/ 	.word	0xffffffff
	.align		4
        /*0008*/ 	.word	index@(_ZN7cutlass13device_kernelINS_4gemm6kernel13GemmUniversalIN4cute5tupleIJiiiiEEENS1_10collective13CollectiveMmaINS1_35MainloopSm100TmaUmmaWarpSpecializedILi5ELi2ELi4ENS5_IJNS4_1CILi2EEENSA_ILi1EEESC_EEEEENS5_IJNSA_ILi64EEENSA_ILi128EEESG_EEEaNS5_IJlSC_lEEEaSI_NS4_8TiledMMAINS4_8MMA_AtomIJNS4_15SM100_MMA_S8_SSIaaiLi64ELi128ELNS4_4UMMA5MajorE0ELSN_0ELNSM_8SaturateE0EEEEEENS4_6LayoutINS5_IJSC_SC_SC_EEENS5_IJNSA_ILi0EEEST_ST_EEEEENS5_IJNS4_10UnderscoreESW_SW_EEEEENS4_13SM90_TMA_LOADENS4_14ComposedLayoutINS4_7SwizzleILi3ELi4ELi3EEENS4_18smem_ptr_flag_bitsILi8EEENSR_INS5_IJNSA_ILi8EEESG_EEENS5_IJSG_SC_EEEEEEEvNS4_8identityENS4_23SM90_TMA_LOAD_MULTICASTES19_vS1A_EENS_8epilogue10collective18CollectiveEpilogueINS1D_23Sm100TmaWarpSpecializedILi2ELi2ELi32ELb0ELb0EEEJSH_NS5_IJNSR_ISF_SC_EES1I_EEEaSI_aSI_NS1D_6fusion15FusionCallbacksIS1H_NS1K_17LinearCombinationIaiaiLNS_15FloatRoundStyleE2EEESH_S1J_JEEENS4_5SM1004TMEM4LOAD26SM100_TMEM_LOAD_16dp32b32xESZ_NS10_INS11_ILi2ELi4ELi3EEES14_NSR_INS5_IJS15_SF_EEENS5_IJSF_SC_EEEEEEENS4_39AutoVectorizingCopyWithAssumedAlignmentILi128EEENS4_14SM90_TMA_STOREES1Y_S20_S20_EEEvvEEEEvNT_6ParamsE)
	.align		4
        /*000c*/ 	.word	index@(__assertfail)
	.align		4
        /*0010*/ 	.word	0x00000000
	.align		4
        /*0014*/ 	.word	0xfffffffe
	.align		4
        /*0018*/ 	.word	0x00000000
	.align		4
        /*001c*/ 	.word	0xfffffffd
	.align		4
        /*0020*/ 	.word	0x00000000
	.align		4
        /*0024*/ 	.word	0xfffffffc


//--------------------- .nv.constant4             --------------------------
	.section	.nv.constant4,"a",@progbits
	.align	8
	.align		8
.nv.constant4:
        /*0000*/ 	.dword	__assertfail
	.align		8
        /*0008*/ 	.dword	__unnamed_1
	.align		8
        /*0010*/ 	.dword	__unnamed_2
	.align		8
        /*0018*/ 	.dword	_ZN40_INTERNAL_88c8f951_4_k_cu_19cdc316_107274cuda3std3__45__cpo5beginE
	.align		8
        /*0020*/ 	.dword	_ZN40_INTERNAL_88c8f951_4_k_cu_19cdc316_107274cuda3std3__45__cpo3endE
	.align		8
        /*0028*/ 	.dword	_ZN40_INTERNAL_88c8f951_4_k_cu_19cdc316_107274cuda3std3__45__cpo6cbeginE
	.align		8
        /*0030*/ 	.dword	_ZN40_INTERNAL_88c8f951_4_k_cu_19cdc316_107274cuda3std3__45__cpo4cendE
	.align		8
        /*0038*/ 	.dword	_ZN40_INTERNAL_88c8f951_4_k_cu_19cdc316_107274cuda3std3__442_GLOBAL__N__88c8f951_4_k_cu_19cdc316_107276ignoreE
	.align		8
        /*0040*/ 	.dword	_ZN40_INTERNAL_88c8f951_4_k_cu_19cdc316_107274cuda3std3__419piecewise_constructE
	.align		8
        /*0048*/ 	.dword	_ZN40_INTERNAL_88c8f951_4_k_cu_19cdc316_107274cuda3std3__48in_placeE
	.align		8
        /*0050*/ 	.dword	_ZN40_INTERNAL_88c8f951_4_k_cu_19cdc316_107274cuda3std6ranges3__45__cpo4swapE
	.align		8
        /*0058*/ 	.dword	_ZN40_INTERNAL_88c8f951_4_k_cu_19cdc316_107274cuda3std6ranges3__45__cpo9iter_moveE
	.align		8
        /*0060*/ 	.dword	_ZN40_INTERNAL_88c8f951_4_k_cu_19cdc316_107274cute7productE
	.align		8
        /*0068*/ 	.dword	_ZN40_INTERNAL_88c8f951_4_k_cu_19cdc316_107274cute1_E
	.align		8
        /*0070*/ 	.dword	$str$25
	.align		8
        /*0078*/ 	.dword	$str$26
	.align		8
        /*0080*/ 	.dword	$str$27
	.align		8
        /*0088*/ 	.dword	$str$28


//--------------------- .text._ZN7cutlass13device_kernelINS_4gemm6kernel13GemmUniversalIN4cute5tupleIJiiiiEEENS1_10collective13CollectiveMmaINS1_35MainloopSm100TmaUmmaWarpSpecializedILi5ELi2ELi4ENS5_IJNS4_1CILi2EEENSA_ILi1EEESC_EEEEENS5_IJNSA_ILi64EEENSA_ILi128EEESG_EEEaNS5_IJlSC_lEEEaSI_NS4_8TiledMMAINS4_8MMA_AtomIJNS4_15SM100_MMA_S8_SSIaaiLi64ELi128ELNS4_4UMMA5MajorE0ELSN_0ELNSM_8SaturateE0EEEEEENS4_6LayoutINS5_IJSC_SC_SC_EEENS5_IJNSA_ILi0EEEST_ST_EEEEENS5_IJNS4_10UnderscoreESW_SW_EEEEENS4_13SM90_TMA_LOADENS4_14ComposedLayoutINS4_7SwizzleILi3ELi4ELi3EEENS4_18smem_ptr_flag_bitsILi8EEENSR_INS5_IJNSA_ILi8EEESG_EEENS5_IJSG_SC_EEEEEEEvNS4_8identityENS4_23SM90_TMA_LOAD_MULTICASTES19_vS1A_EENS_8epilogue10collective18CollectiveEpilogueINS1D_23Sm100TmaWarpSpecializedILi2ELi2ELi32ELb0ELb0EEEJSH_NS5_IJNSR_ISF_SC_EES1I_EEEaSI_aSI_NS1D_6fusion15FusionCallbacksIS1H_NS1K_17LinearCombinationIaiaiLNS_15FloatRoundStyleE2EEESH_S1J_JEEENS4_5SM1004TMEM4LOAD26SM100_TMEM_LOAD_16dp32b32xESZ_NS10_INS11_ILi2ELi4ELi3EEES14_NSR_INS5_IJS15_SF_EEENS5_IJSF_SC_EEEEEEENS4_39AutoVectorizingCopyWithAssumedAlignmentILi128EEENS4_14SM90_TMA_STOREES1Y_S20_S20_EEEvvEEEEvNT_6ParamsE --------------------------
	.section	.text._ZN7cutlass13device_kernelINS_4gemm6kernel13GemmUniversalIN4cute5tupleIJiiiiEEENS1_10collective13CollectiveMmaINS1_35MainloopSm100TmaUmmaWarpSpecializedILi5ELi2ELi4ENS5_IJNS4_1CILi2EEENSA_ILi1EEESC_EEEEENS5_IJNSA_ILi64EEENSA_ILi128EEESG_EEEaNS5_IJlSC_lEEEaSI_NS4_8TiledMMAINS4_8MMA_AtomIJNS4_15SM100_MMA_S8_SSIaaiLi64ELi128ELNS4_4UMMA5MajorE0ELSN_0ELNSM_8SaturateE0EEEEEENS4_6LayoutINS5_IJSC_SC_SC_EEENS5_IJNSA_ILi0EEEST_ST_EEEEENS5_IJNS4_10UnderscoreESW_SW_EEEEENS4_13SM90_TMA_LOADENS4_14ComposedLayoutINS4_7SwizzleILi3ELi4ELi3EEENS4_18smem_ptr_flag_bitsILi8EEENSR_INS5_IJNSA_ILi8EEESG_EEENS5_IJSG_SC_EEEEEEEvNS4_8identityENS4_23SM90_TMA_LOAD_MULTICASTES19_vS1A_EENS_8epilogue10collective18CollectiveEpilogueINS1D_23Sm100TmaWarpSpecializedILi2ELi2ELi32ELb0ELb0EEEJSH_NS5_IJNSR_ISF_SC_EES1I_EEEaSI_aSI_NS1D_6fusion15FusionCallbacksIS1H_NS1K_17LinearCombinationIaiaiLNS_15FloatRoundStyleE2EEESH_S1J_JEEENS4_5SM1004TMEM4LOAD26SM100_TMEM_LOAD_16dp32b32xESZ_NS10_INS11_ILi2ELi4ELi3EEES14_NSR_INS5_IJS15_SF_EEENS5_IJSF_SC_EEEEEEENS4_39AutoVectorizingCopyWithAssumedAlignmentILi128EEENS4_14SM90_TMA_STOREES1Y_S20_S20_EEEvvEEEEvNT_6ParamsE,"ax",@progbits
	.align	128
.text._ZN7cutlass13device_kernelINS_4gemm6kernel13GemmUniversalIN4cute5tupleIJiiiiEEENS1_10collective13CollectiveMmaINS1_35MainloopSm100TmaUmmaWarpSpecializedILi5ELi2ELi4ENS5_IJNS4_1CILi2EEENSA_ILi1EEESC_EEEEENS5_IJNSA_ILi64EEENSA_ILi128EEESG_EEEaNS5_IJlSC_lEEEaSI_NS4_8TiledMMAINS4_8MMA_AtomIJNS4_15SM100_MMA_S8_SSIaaiLi64ELi128ELNS4_4UMMA5MajorE0ELSN_0ELNSM_8SaturateE0EEEEEENS4_6LayoutINS5_IJSC_SC_SC_EEENS5_IJNSA_ILi0EEEST_ST_EEEEENS5_IJNS4_10UnderscoreESW_SW_EEEEENS4_13SM90_TMA_LOADENS4_14ComposedLayoutINS4_7SwizzleILi3ELi4ELi3EEENS4_18smem_ptr_flag_bitsILi8EEENSR_INS5_IJNSA_ILi8EEESG_EEENS5_IJSG_SC_EEEEEEEvNS4_8identityENS4_23SM90_TMA_LOAD_MULTICASTES19_vS1A_EENS_8epilogue10collective18CollectiveEpilogueINS1D_23Sm100TmaWarpSpecializedILi2ELi2ELi32ELb0ELb0EEEJSH_NS5_IJNSR_ISF_SC_EES1I_EEEaSI_aSI_NS1D_6fusion15FusionCallbacksIS1H_NS1K_17LinearCombinationIaiaiLNS_15FloatRoundStyleE2EEESH_S1J_JEEENS4_5SM1004TMEM4LOAD26SM100_TMEM_LOAD_16dp32b32xESZ_NS10_INS11_ILi2ELi4ELi3EEES14_NSR_INS5_IJS15_SF_EEENS5_IJSF_SC_EEEEEEENS4_39AutoVectorizingCopyWithAssumedAlignmentILi128EEENS4_14SM90_TMA_STOREES1Y_S20_S20_EEEvvEEEEvNT_6ParamsE:
        .type           _ZN7cutlass13device_kernelINS_4gemm6kernel13GemmUniversalIN4cute5tupleIJiiiiEEENS1_10collective13CollectiveMmaINS1_35MainloopSm100TmaUmmaWarpSpecializedILi5ELi2ELi4ENS5_IJNS4_1CILi2EEENSA_ILi1EEESC_EEEEENS5_IJNSA_ILi64EEENSA_ILi128EEESG_EEEaNS5_IJlSC_lEEEaSI_NS4_8TiledMMAINS4_8MMA_AtomIJNS4_15SM100_MMA_S8_SSIaaiLi64ELi128ELNS4_4UMMA5MajorE0ELSN_0ELNSM_8SaturateE0EEEEEENS4_6LayoutINS5_IJSC_SC_SC_EEENS5_IJNSA_ILi0EEEST_ST_EEEEENS5_IJNS4_10UnderscoreESW_SW_EEEEENS4_13SM90_TMA_LOADENS4_14ComposedLayoutINS4_7SwizzleILi3ELi4ELi3EEENS4_18smem_ptr_flag_bitsILi8EEENSR_INS5_IJNSA_ILi8EEESG_EEENS5_IJSG_SC_EEEEEEEvNS4_8identityENS4_23SM90_TMA_LOAD_MULTICASTES19_vS1A_EENS_8epilogue10collective18CollectiveEpilogueINS1D_23Sm100TmaWarpSpecializedILi2ELi2ELi32ELb0ELb0EEEJSH_NS5_IJNSR_ISF_SC_EES1I_EEEaSI_aSI_NS1D_6fusion15FusionCallbacksIS1H_NS1K_17LinearCombinationIaiaiLNS_15FloatRoundStyleE2EEESH_S1J_JEEENS4_5SM1004TMEM4LOAD26SM100_TMEM_LOAD_16dp32b32xESZ_NS10_INS11_ILi2ELi4ELi3EEES14_NSR_INS5_IJS15_SF_EEENS5_IJSF_SC_EEEEEEENS4_39AutoVectorizingCopyWithAssumedAlignmentILi128EEENS4_14SM90_TMA_STOREES1Y_S20_S20_EEEvvEEEEvNT_6ParamsE,@function
        .size           _ZN7cutlass13device_kernelINS_4gemm6kernel13GemmUniversalIN4cute5tupleIJiiiiEEENS1_10collective13CollectiveMmaINS1_35MainloopSm100TmaUmmaWarpSpecializedILi5ELi2ELi4ENS5_IJNS4_1CILi2EEENSA_ILi1EEESC_EEEEENS5_IJNSA_ILi64EEENSA_ILi128EEESG_EEEaNS5_IJlSC_lEEEaSI_NS4_8TiledMMAINS4_8MMA_AtomIJNS4_15SM100_MMA_S8_SSIaaiLi64ELi128ELNS4_4UMMA5MajorE0ELSN_0ELNSM_8SaturateE0EEEEEENS4_6LayoutINS5_IJSC_SC_SC_EEENS5_IJNSA_ILi0EEEST_ST_EEEEENS5_IJNS4_10UnderscoreESW_SW_EEEEENS4_13SM90_TMA_LOADENS4_14ComposedLayoutINS4_7SwizzleILi3ELi4ELi3EEENS4_18smem_ptr_flag_bitsILi8EEENSR_INS5_IJNSA_ILi8EEESG_EEENS5_IJSG_SC_EEEEEEEvNS4_8identityENS4_23SM90_TMA_LOAD_MULTICASTES19_vS1A_EENS_8epilogue10collective18CollectiveEpilogueINS1D_23Sm100TmaWarpSpecializedILi2ELi2ELi32ELb0ELb0EEEJSH_NS5_IJNSR_ISF_SC_EES1I_EEEaSI_aSI_NS1D_6fusion15FusionCallbacksIS1H_NS1K_17LinearCombinationIaiaiLNS_15FloatRoundStyleE2EEESH_S1J_JEEENS4_5SM1004TMEM4LOAD26SM100_TMEM_LOAD_16dp32b32xESZ_NS10_INS11_ILi2ELi4ELi3EEES14_NSR_INS5_IJS15_SF_EEENS5_IJSF_SC_EEEEEEENS4_39AutoVectorizingCopyWithAssumedAlignmentILi128EEENS4_14SM90_TMA_STOREES1Y_S20_S20_EEEvvEEEEvNT_6ParamsE,(.L_x_152 - _ZN7cutlass13device_kernelINS_4gemm6kernel13GemmUniversalIN4cute5tupleIJiiiiEEENS1_10collective13CollectiveMmaINS1_35MainloopSm100TmaUmmaWarpSpecializedILi5ELi2ELi4ENS5_IJNS4_1CILi2EEENSA_ILi1EEESC_EEEEENS5_IJNSA_ILi64EEENSA_ILi128EEESG_EEEaNS5_IJlSC_lEEEaSI_NS4_8TiledMMAINS4_8MMA_AtomIJNS4_15SM100_MMA_S8_SSIaaiLi64ELi128ELNS4_4UMMA5MajorE0ELSN_0ELNSM_8SaturateE0EEEEEENS4_6LayoutINS5_IJSC_SC_SC_EEENS5_IJNSA_ILi0EEEST_ST_EEEEENS5_IJNS4_10UnderscoreESW_SW_EEEEENS4_13SM90_TMA_LOADENS4_14ComposedLayoutINS4_7SwizzleILi3ELi4ELi3EEENS4_18smem_ptr_flag_bitsILi8EEENSR_INS5_IJNSA_ILi8EEESG_EEENS5_IJSG_SC_EEEEEEEvNS4_8identityENS4_23SM90_TMA_LOAD_MULTICASTES19_vS1A_EENS_8epilogue10collective18CollectiveEpilogueINS1D_23Sm100TmaWarpSpecializedILi2ELi2ELi32ELb0ELb0EEEJSH_NS5_IJNSR_ISF_SC_EES1I_EEEaSI_aSI_NS1D_6fusion15FusionCallbacksIS1H_NS1K_17LinearCombinationIaiaiLNS_15FloatRoundStyleE2EEESH_S1J_JEEENS4_5SM1004TMEM4LOAD26SM100_TMEM_LOAD_16dp32b32xESZ_NS10_INS11_ILi2ELi4ELi3EEES14_NSR_INS5_IJS15_SF_EEENS5_IJSF_SC_EEEEEEENS4_39AutoVectorizingCopyWithAssumedAlignmentILi128EEENS4_14SM90_TMA_STOREES1Y_S20_S20_EEEvvEEEEvNT_6ParamsE)
        .other          _ZN7cutlass13device_kernelINS_4gemm6kernel13GemmUniversalIN4cute5tupleIJiiiiEEENS1_10collective13CollectiveMmaINS1_35MainloopSm100TmaUmmaWarpSpecializedILi5ELi2ELi4ENS5_IJNS4_1CILi2EEENSA_ILi1EEESC_EEEEENS5_IJNSA_ILi64EEENSA_ILi128EEESG_EEEaNS5_IJlSC_lEEEaSI_NS4_8TiledMMAINS4_8MMA_AtomIJNS4_15SM100_MMA_S8_SSIaaiLi64ELi128ELNS4_4UMMA5MajorE0ELSN_0ELNSM_8SaturateE0EEEEEENS4_6LayoutINS5_IJSC_SC_SC_EEENS5_IJNSA_ILi0EEEST_ST_EEEEENS5_IJNS4_10UnderscoreESW_SW_EEEEENS4_13SM90_TMA_LOADENS4_14ComposedLayoutINS4_7SwizzleILi3ELi4ELi3EEENS4_18smem_ptr_flag_bitsILi8EEENSR_INS5_IJNSA_ILi8EEESG_EEENS5_IJSG_SC_EEEEEEEvNS4_8identityENS4_23SM90_TMA_LOAD_MULTICASTES19_vS1A_EENS_8epilogue10collective18CollectiveEpilogueINS1D_23Sm100TmaWarpSpecializedILi2ELi2ELi32ELb0ELb0EEEJSH_NS5_IJNSR_ISF_SC_EES1I_EEEaSI_aSI_NS1D_6fusion15FusionCallbacksIS1H_NS1K_17LinearCombinationIaiaiLNS_15FloatRoundStyleE2EEESH_S1J_JEEENS4_5SM1004TMEM4LOAD26SM100_TMEM_LOAD_16dp32b32xESZ_NS10_INS11_ILi2ELi4ELi3EEES14_NSR_INS5_IJS15_SF_EEENS5_IJSF_SC_EEEEEEENS4_39AutoVectorizingCopyWithAssumedAlignmentILi128EEENS4_14SM90_TMA_STOREES1Y_S20_S20_EEEvvEEEEvNT_6ParamsE,@"STO_CUDA_ENTRY STV_DEFAULT"
_ZN7cutlass13device_kernelINS_4gemm6kernel13GemmUniversalIN4cute5tupleIJiiiiEEENS1_10collective13CollectiveMmaINS1_35MainloopSm100TmaUmmaWarpSpecializedILi5ELi2ELi4ENS5_IJNS4_1CILi2EEENSA_ILi1EEESC_EEEEENS5_IJNSA_ILi64EEENSA_ILi128EEESG_EEEaNS5_IJlSC_lEEEaSI_NS4_8TiledMMAINS4_8MMA_AtomIJNS4_15SM100_MMA_S8_SSIaaiLi64ELi128ELNS4_4UMMA5MajorE0ELSN_0ELNSM_8SaturateE0EEEEEENS4_6LayoutINS5_IJSC_SC_SC_EEENS5_IJNSA_ILi0EEEST_ST_EEEEENS5_IJNS4_10UnderscoreESW_SW_EEEEENS4_13SM90_TMA_LOADENS4_14ComposedLayoutINS4_7SwizzleILi3ELi4ELi3EEENS4_18smem_ptr_flag_bitsILi8EEENSR_INS5_IJNSA_ILi8EEESG_EEENS5_IJSG_SC_EEEEEEEvNS4_8identityENS4_23SM90_TMA_LOAD_MULTICASTES19_vS1A_EENS_8epilogue10collective18CollectiveEpilogueINS1D_23Sm100TmaWarpSpecializedILi2ELi2ELi32ELb0ELb0EEEJSH_NS5_IJNSR_ISF_SC_EES1I_EEEaSI_aSI_NS1D_6fusion15FusionCallbacksIS1H_NS1K_17LinearCombinationIaiaiLNS_15FloatRoundStyleE2EEESH_S1J_JEEENS4_5SM1004TMEM4LOAD26SM100_TMEM_LOAD_16dp32b32xESZ_NS10_INS11_ILi2ELi4ELi3EEES14_NSR_INS5_IJS15_SF_EEENS5_IJSF_SC_EEEEEEENS4_39AutoVectorizingCopyWithAssumedAlignmentILi128EEENS4_14SM90_TMA_STOREES1Y_S20_S20_EEEvvEEEEvNT_6ParamsE:
[----:B------:R-:W1:Y:S01]  /*0000*/  LDC R1, c[0x0][0x37c] ;  /* 0x0000df00ff017b82 */ /* 0x000e620000000800 */
[----:B------:R-:W2:Y:S01]  /*0010*/  S2R R84, SR_TID.X ;  /* 0x0000000000547919 */ /* 0x000ea20000002100 */
[----:B------:R-:W3:Y:S01]  /*0020*/  LDCU.64 UR8, c[0x0][0x890] ;  /* 0x00011200ff0877ac */ /* 0x000ee20008000a00 */
[----:B------:R-:W-:Y:S02]  /*0030*/  PRMT R74, RZ, 0x7610, R74 ;  /* 0x00007610ff4a7816 */ /* 0x000fe4000000004a */
[----:B------:R-:W-:Y:S01]  /*0040*/  ELECT P3, URZ, PT ;  /* 0x0000000000ff782f */ /* 0x000fe20003860000 */
[----:B---3--:R-:W-:-:S04]  /*0050*/  UISETP.NE.U32.AND UP0, UPT, UR8, URZ, UPT ;  /* 0x000000ff0800728c */ /* 0x008fc8000bf05070 */
[----:B------:R-:W-:Y:S01]  /*0060*/  UISETP.NE.AND.EX UP0, UPT, UR9, URZ, UPT, UP0 ;  /* 0x000000ff0900728c */ /* 0x000fe2000bf05300 */
[----:B--2---:R-:W-:-:S05]  /*0070*/  SHF.R.U32.HI R75, RZ, 0x5, R84 ;  /* 0x00000005ff4b7819 */ /* 0x004fca0000011654 */
[----:B------:R-:W2:Y:S02]  /*0080*/  SHFL.IDX PT, R0, R75, RZ, 0x1f ;  /* 0x00001fff4b007589 */ /* 0x000ea400000e0000 */
[----:B--2---:R-:W-:Y:S01]  /*0090*/  R2UR UR18, R0 ;  /* 0x00000000001272ca */ /* 0x004fe200000e0000 */
[----:B-1----:R-:W-:-:S14]  /*00a0*/  BRA.U UP0, `(.L_x_0) ;  /* 0x0000000100307547 */ /* 0x002fdc000b800000 */
[----:B------:R-:W1:Y:S02]  /*00b0*/  LDCU.64 UR4, c[0x0][0x888] ;  /* 0x00011100ff0477ac */ /* 0x000e640008000a00 */
[----:B-1----:R-:W-:-:S04]  /*00c0*/  UISETP.NE.U32.AND UP0, UPT, UR4, URZ, UPT ;  /* 0x000000ff0400728c */ /* 0x002fc8000bf05070 */
[----:B------:R-:W-:-:S09]  /*00d0*/  UISETP.NE.AND.EX UP0, UPT, UR5, URZ, UPT, UP0 ;  /* 0x000000ff0500728c */ /* 0x000fd2000bf05300 */
[----:B------:R-:W-:Y:S05]  /*00e0*/  BRA.U !UP0, `(.L_x_1) ;  /* 0x0000000108147547 */ /* 0x000fea000b800000 */
[----:B------:R-:W1:Y:S01]  /*00f0*/  LDC.64 R40, c[0x0][0x888] ;  /* 0x00022200ff287b82 */ /* 0x000e620000000a00 */
[----:B------:R-:W1:Y:S02]  /*0100*/  LDCU.64 UR4, c[0x0][0x358] ;  /* 0x00006b00ff0477ac */ /* 0x000e640008000a00 */
[----:B-1----:R1:W5:Y:S01]  /*0110*/  LDG.E R40, desc[UR4][R40.64] ;  /* 0x0000000428287981 */ /* 0x002362000c1e1900 */
[----:B------:R-:W-:Y:S01]  /*0120*/  HFMA2 R74, -RZ, RZ, 0, 5.9604644775390625e-08 ;  /* 0x00000001ff4a7431 */ /* 0x000fe200000001ff */
[----:B------:R-:W-:Y:S05]  /*0130*/  BRA `(.L_x_0) ;  /* 0x00000000000c7947 */ /* 0x000fea0003800000 */
.L_x_1:
[----:B------:R-:W1:Y:S01]  /*0140*/  LDCU UR4, c[0x0][0x880] ;  /* 0x00011000ff0477ac */ /* 0x000e620008000800 */
[----:B------:R-:W-:Y:S01]  /*0150*/  HFMA2 R74, -RZ, RZ, 0, 5.9604644775390625e-08 ;  /* 0x00000001ff4a7431 */ /* 0x000fe200000001ff */
[----:B-1----:R-:W-:-:S07]  /*0160*/  MOV R40, UR4 ;  /* 0x0000000400287c02 */ /* 0x002fce0008000f00 */
.L_x_0:
[----:B------:R-:W2:Y:S02]  /*0170*/  LDCU.64 UR4, c[0x0][0x8b0] ;  /* 0x00011600ff0477ac */ /* 0x000ea40008000a00 */
[----:B--2---:R-:W-:-:S04]  /*0180*/  UISETP.NE.U32.AND UP0, UPT, UR4, URZ, UPT ;  /* 0x000000ff0400728c */ /* 0x004fc8000bf05070 */
[----:B------:R-:W-:-:S09]  /*0190*/  UISETP.NE.AND.EX UP0, UPT, UR5, URZ, UPT, UP0 ;  /* 0x000000ff0500728c */ /* 0x000fd2000bf05300 */
[----:B------:R-:W-:Y:S05]  /*01a0*/  BRA.U UP0, `(.L_x_2) ;  /* 0x0000000100287547 */ /* 0x000fea000b800000 */
[----:B------:R-:W2:Y:S02]  /*01b0*/  LDCU.64 UR4, c[0x0][0x8a8] ;  /* 0x00011500ff0477ac */ /* 0x000ea40008000a00 */
[----:B--2---:R-:W-:-:S04]  /*01c0*/  UISETP.NE.U32.AND UP0, UPT, UR4, URZ, UPT ;  /* 0x000000ff0400728c */ /* 0x004fc8000bf05070 */
[----:B------:R-:W-:-:S09]  /*01d0*/  UISETP.NE.AND.EX UP0, UPT, UR5, URZ, UPT, UP0 ;  /* 0x000000ff0500728c */ /* 0x000fd2000bf05300 */
[----:B------:R-:W-:Y:S05]  /*01e0*/  BRA.U !UP0, `(.L_x_3) ;  /* 0x0000000108107547 */ /* 0x000fea000b800000 */
[----:B------:R-:W2:Y:S01]  /*01f0*/  LDC.64 R38, c[0x0][0x8a8] ;  /* 0x00022a00ff267b82 */ /* 0x000ea20000000a00 */
[----:B------:R-:W2:Y:S02]  /*0200*/  LDCU.64 UR4, c[0x0][0x358] ;  /* 0x00006b00ff0477ac */ /* 0x000ea40008000a00 */
[----:B--2---:R2:W5:Y:S01]  /*0210*/  LDG.E R38, desc[UR4][R38.64] ;  /* 0x0000000426267981 */ /* 0x004562000c1e1900 */
[----:B------:R-:W-:Y:S05]  /*0220*/  BRA `(.L_x_2) ;  /* 0x0000000000087947 */ /* 0x000fea0003800000 */
.L_x_3:
[----:B------:R-:W2:Y:S02]  /*0230*/  LDCU UR4, c[0x0][0x8a0] ;  /* 0x00011400ff0477ac */ /* 0x000ea40008000800 */
[----:B--2---:R-:W-:Y:S02]  /*0240*/  MOV R38, UR4 ;  /* 0x0000000400267c02 */ /* 0x004fe40008000f00 */
.L_x_2:
[----:B------:R-:W-:Y:S01]  /*0250*/  IMAD.U32 R0, RZ, RZ, UR18 ;  /* 0x00000012ff007e24 */ /* 0x000fe2000f8e00ff */
[----:B------:R-:W-:Y:S04]  /*0260*/  BSSY.RECONVERGENT B0, `(.L_x_4) ;  /* 0x000000c000007945 */ /* 0x000fe80003800200 */
[C---:B------:R-:W-:Y:S02]  /*0270*/  ISETP.NE.OR P1, PT, R0.reuse, 0x1, !P3 ;  /* 0x000000010000780c */ /* 0x040fe40005f25670 */
[----:B------:R-:W-:-:S11]  /*0280*/  ISETP.NE.OR P0, PT, R0, 0x3, !P3 ;  /* 0x000000030000780c */ /* 0x000fd60005f05670 */
[----:B------:R-:W-:Y:S05]  /*0290*/  @P1 BRA `(.L_x_5) ;  /* 0x0000000000201947 */ /* 0x000fea0003800000 */
[----:B------:R-:W3:Y:S02]  /*02a0*/  LDCU.64 UR4, c[0x0][0x348] ;  /* 0x00006900ff0477ac */ /* 0x000ee40008000a00 */
[----:B---3--:R-:W-:Y:S02]  /*02b0*/  UIADD3 UR6, UP1, UPT, UR4, 0x80, URZ ;  /* 0x0000008004067890 */ /* 0x008fe4000ff3e0ff */
[----:B------:R-:W-:Y:S02]  /*02c0*/  UIADD3 UR4, UP0, UPT, UR4, 0x180, URZ ;  /* 0x0000018004047890 */ /* 0x000fe4000ff1e0ff */
[----:B------:R-:W-:Y:S02]  /*02d0*/  UIADD3.X UR7, UPT, UPT, URZ, UR5, URZ, UP1, !UPT ;  /* 0x00000005ff077290 */ /* 0x000fe40008ffe4ff */
[----:B------:R-:W-:-:S07]  /*02e0*/  UIADD3.X UR5, UPT, UPT, URZ, UR5, URZ, UP0, !UPT ;  /* 0x00000005ff057290 */ /* 0x000fce00087fe4ff */
[----:B------:R3:W-:Y:S02]  /*02f0*/  UTMACCTL.PF [UR6] ;  /* 0x00000000060079b9 */ /* 0x0007e40008040000 */
[----:B------:R3:W-:Y:S02]  /*0300*/  UTMACCTL.PF [UR4] ;  /* 0x00000000040079b9 */ /* 0x0007e40008040000 */
[----:B---3--:R-:W-:Y:S01]  /*0310*/  NOP ;  /* 0x0000000000007918 */ /* 0x008fe20000000000 */
.L_x_5:
[----:B------:R-:W-:Y:S05]  /*0320*/  BSYNC.RECONVERGENT B0 ;  /* 0x0000000000007941 */ /* 0x000fea0003800200 */
.L_x_4:
[----:B------:R-:W-:Y:S04]  /*0330*/  BSSY.RECONVERGENT B0, `(.L_x_6) ;  /* 0x000000a000007945 */ /* 0x000fe80003800200 */
        /* <DEDUP_REMOVED lines=9> */
.L_x_7:
[----:B------:R-:W-:Y:S05]  /*03d0*/  BSYNC.RECONVERGENT B0 ;  /* 0x0000000000007941 */ /* 0x000fea0003800200 */
.L_x_6:
[----:B------:R-:W3:Y:S01]  /*03e0*/  LDCU.64 UR4, c[0x0][0x888] ;  /* 0x00011100ff0477ac */ /* 0x000ee20008000a00 */
[----:B------:R-:W-:Y:S02]  /*03f0*/  UISETP.EQ.U32.AND UP2, UPT, UR8, URZ, UPT ;  /* 0x000000ff0800728c */ /* 0x000fe4000bf42070 */
[----:B------:R-:W-:Y:S02]  /*0400*/  UPLOP3.LUT UP3, UPT, UPT, UPT, UPT, 0x80, 0x8 ;  /* 0x000000000008789c */ /* 0x000fe40003f6f070 */
[----:B---3--:R-:W-:-:S04]  /*0410*/  UISETP.NE.U32.AND UP0, UPT, UR4, URZ, UPT ;  /* 0x000000ff0400728c */ /* 0x008fc8000bf05070 */
[----:B------:R-:W-:-:S04]  /*0420*/  UISETP.NE.AND.EX UP1, UPT, UR5, URZ, UPT, UP0 ;  /* 0x000000ff0500728c */ /* 0x000fc8000bf25300 */
[----:B------:R-:W-:-:S04]  /*0430*/  UISETP.EQ.OR.EX UP4, UPT, UR9, URZ, !UP1, UP2 ;  /* 0x000000ff0900728c */ /* 0x000fc8000cf82720 */
[----:B------:R-:W-:-:S06]  /*0440*/  UP2UR UR4, UPR, URZ, 0x10 ;  /* 0x00000010ff047883 */ /* 0x000fcc0008000000 */
[----:B------:R-:W-:Y:S01]  /*0450*/  MOV R77, UR4 ;  /* 0x00000004004d7c02 */ /* 0x000fe20008000f00 */
[----:B------:R-:W-:Y:S06]  /*0460*/  BRA.U !UP4, `(.L_x_8) ;  /* 0x000000010c207547 */ /* 0x000fec000b800000 */
[----:B-----5:R-:W-:Y:S01]  /*0470*/  R2UR UR5, R40 ;  /* 0x00000000280572ca */ /* 0x020fe200000e0000 */
[----:B------:R-:W-:Y:S02]  /*0480*/  UISETP.NE.U32.AND UP2, UPT, UR8, URZ, UPT ;  /* 0x000000ff0800728c */ /* 0x000fe4000bf45070 */
[----:B------:R-:W-:Y:S02]  /*0490*/  USEL UR4, URZ, 0xffffffff, UP1 ;  /* 0xffffffffff047887 */ /* 0x000fe40008800000 */
[----:B------:R-:W-:-:S08]  /*04a0*/  UISETP.NE.AND.EX UP2, UPT, UR9, URZ, UPT, UP2 ;  /* 0x000000ff0900728c */ /* 0x000fd0000bf45320 */
[----:B------:R-:W-:-:S04]  /*04b0*/  UISETP.NE.AND UP0, UPT, UR5, URZ, UPT ;  /* 0x000000ff0500728c */ /* 0x000fc8000bf05270 */
[----:B------:R-:W-:-:S04]  /*04c0*/  @!UP2 USEL UR4, URZ, 0xffffffff, UP0 ;  /* 0xffffffffff04a887 */ /* 0x000fc80008000000 */
[----:B------:R-:W-:-:S04]  /*04d0*/  ULOP3.LUT UR4, UR4, 0x1, URZ, 0xc0, !UPT ;  /* 0x0000000104047892 */ /* 0x000fc8000f8ec0ff */
[----:B------:R-:W-:Y:S02]  /*04e0*/  UISETP.NE.U32.AND UP3, UPT, UR4, 0x1, UPT ;  /* 0x000000010400788c */ /* 0x000fe4000bf65070 */
.L_x_8:
[----:B------:R-:W3:Y:S01]  /*04f0*/  SHFL.IDX PT, R2, R75, RZ, 0x1f ;  /* 0x00001fff4b027589 */ /* 0x000ee200000e0000 */
[----:B------:R-:W-:Y:S01]  /*0500*/  UISETP.NE.AND UP6, UPT, UR18, 0x2, UPT ;  /* 0x000000021200788c */ /* 0x000fe2000bfc5270 */
[----:B---3--:R-:W-:-:S13]  /*0510*/  ISETP.NE.AND P0, PT, R2, RZ, PT ;  /* 0x000000ff0200720c */ /* 0x008fda0003f05270 */
[----:B------:R-:W-:Y:S05]  /*0520*/  @P0 BRA `(.L_x_9) ;  /* 0x0000000000600947 */ /* 0x000fea0003800000 */
[----:B------:R-:W3:Y:S01]  /*0530*/  S2UR UR4, SR_CgaCtaId ;  /* 0x00000000000479c3 */ /* 0x000ee20000008800 */
[----:B------:R-:W-:Y:S01]  /*0540*/  UMOV UR5, 0x400 ;  /* 0x0000040000057882 */ /* 0x000fe20000000000 */
[----:B------:R-:W-:Y:S01]  /*0550*/  UMOV UR8, 0x1 ;  /* 0x0000000100087882 */ /* 0x000fe20000000000 */
[----:B------:R-:W-:Y:S01]  /*0560*/  UMOV UR6, 0x2 ;  /* 0x0000000200067882 */ /* 0x000fe20000000000 */
[----:B------:R-:W-:-:S04]  /*0570*/  UIADD3 UR8, UPT, UPT, -UR8, 0x100000, URZ ;  /* 0x0010000008087890 */ /* 0x000fc8000fffe1ff */
[----:B------:R-:W-:Y:S02]  /*0580*/  USHF.L.U32 UR9, UR8, 0xb, URZ ;  /* 0x0000000b08097899 */ /* 0x000fe400080006ff */
[----:B------:R-:W-:Y:S02]  /*0590*/  USHF.L.U32 UR8, UR8, 0x1, URZ ;  /* 0x0000000108087899 */ /* 0x000fe400080006ff */
[----:B------:R-:W-:-:S04]  /*05a0*/  UIADD3 UR6, UPT, UPT, -UR6, 0x100000, URZ ;  /* 0x0010000006067890 */ /* 0x000fc8000fffe1ff */
[----:B------:R-:W-:Y:S02]  /*05b0*/  USHF.L.U32 UR7, UR6, 0xb, URZ ;  /* 0x0000000b06077899 */ /* 0x000fe400080006ff */
[----:B------:R-:W-:Y:S01]  /*05c0*/  USHF.L.U32 UR6, UR6, 0x1, URZ ;  /* 0x0000000106067899 */ /* 0x000fe200080006ff */
[----:B------:R-:W-:Y:S01]  /*05d0*/  ELECT P0, URZ, PT ;  /* 0x0000000000ff782f */ /* 0x000fe20003800000 */
[----:B---3--:R-:W-:Y:S01]  /*05e0*/  ULEA UR4, UR4, UR5, 0x18 ;  /* 0x0000000504047291 */ /* 0x008fe2000f8ec0ff */
[----:B------:R-:W3:Y:S11]  /*05f0*/  FENCE.VIEW.ASYNC.S ;  /* 0x00000000000073c6 */ /* 0x000ef60000000000 */
[----:B---3--:R3:W4:Y:S01]  /*0600*/  SYNCS.EXCH.64 URZ, [UR4], UR8 ;  /* 0x0000000804ff75b2 */ /* 0x0087220008000100 */
[----:B------:R3:W1:Y:S01]  /*0610*/  SYNCS.EXCH.64 URZ, [UR4+0x28], UR6 ;  /* 0x0000280604ff75b2 */ /* 0x0006620008000100 */
        /* <DEDUP_REMOVED lines=8> */
[----:B------:R-:W-:Y:S01]  /*06a0*/  NOP ;  /* 0x0000000000007918 */ /* 0x000fe20000000000 */
.L_x_9:
[----:B------:R-:W2:Y:S01]  /*06b0*/  SHFL.IDX PT, R2, R75, RZ, 0x1f ;  /* 0x00001fff4b027589 */ /* 0x000ea200000e0000 */
[----:B------:R-:W-:Y:S01]  /*06c0*/  NOP ;  /* 0x0000000000007918 */ /* 0x000fe20000000000 */
[----:B--2---:R-:W-:-:S13]  /*06d0*/  ISETP.NE.AND P0, PT, R2, 0x1, PT ;  /* 0x000000010200780c */ /* 0x004fda0003f05270 */
[----:B------:R-:W-:Y:S05]  /*06e0*/  @P0 BRA `(.L_x_10) ;  /* 0x0000000000480947 */ /* 0x000fea0003800000 */
[----:B---3--:R-:W2:Y:S01]  /*06f0*/  S2UR UR4, SR_CgaCtaId ;  /* 0x00000000000479c3 */ /* 0x008ea20000008800 */
        /* <DEDUP_REMOVED lines=10> */
[----:B--2---:R-:W-:Y:S01]  /*07a0*/  ULEA UR4, UR4, UR5, 0x18 ;  /* 0x0000000504047291 */ /* 0x004fe2000f8ec0ff */
[----:B------:R-:W2:Y:S11]  /*07b0*/  FENCE.VIEW.ASYNC.S ;  /* 0x00000000000073c6 */ /* 0x000eb60000000000 */
[----:B--2---:R2:W3:Y:S01]  /*07c0*/  SYNCS.EXCH.64 URZ, [UR4+0x50], UR8 ;  /* 0x0000500804ff75b2 */ /* 0x0044e20008000100 */
[----:B------:R2:W1:Y:S01]  /*07d0*/  SYNCS.EXCH.64 URZ, [UR4+0x60], UR6 ;  /* 0x0000600604ff75b2 */ /* 0x0004620008000100 */
[----:B------:R2:W1:Y:S01]  /*07e0*/  SYNCS.EXCH.64 URZ, [UR4+0x58], UR8 ;  /* 0x0000580804ff75b2 */ /* 0x0004620008000100 */
[----:B------:R2:W1:Y:S01]  /*07f0*/  SYNCS.EXCH.64 URZ, [UR4+0x68], UR6 ;  /* 0x0000680604ff75b2 */ /* 0x0004620008000100 */
[----:B------:R-:W-:Y:S01]  /*0800*/  NOP ;  /* 0x0000000000007918 */ /* 0x000fe20000000000 */
.L_x_10:
[----:B------:R-:W4:Y:S01]  /*0810*/  SHFL.IDX PT, R2, R75, RZ, 0x1f ;  /* 0x00001fff4b027589 */ /* 0x000f2200000e0000 */
[----:B------:R-:W-:Y:S01]  /*0820*/  NOP ;  /* 0x0000000000007918 */ /* 0x000fe20000000000 */
[----:B----4-:R-:W-:-:S13]  /*0830*/  ISETP.NE.AND P0, PT, R2, 0x3, PT ;  /* 0x000000030200780c */ /* 0x010fda0003f05270 */
[----:B------:R-:W-:Y:S05]  /*0840*/  @P0 BRA `(.L_x_11) ;  /* 0x0000000000300947 */ /* 0x000fea0003800000 */
[----:B--23--:R-:W2:Y:S01]  /*0850*/  S2UR UR4, SR_CgaCtaId ;  /* 0x00000000000479c3 */ /* 0x00cea20000008800 */
[----:B------:R-:W-:Y:S01]  /*0860*/  UMOV UR6, 0x400 ;  /* 0x0000040000067882 */ /* 0x000fe20000000000 */
[----:B------:R-:W-:Y:S01]  /*0870*/  UMOV UR5, 0x20 ;  /* 0x0000002000057882 */ /* 0x000fe20000000000 */
[----:B------:R-:W-:Y:S01]  /*0880*/  ELECT P0, URZ, PT ;  /* 0x0000000000ff782f */ /* 0x000fe20003800000 */
[----:B--2---:R-:W-:Y:S02]  /*0890*/  ULEA UR6, UR4, UR6, 0x18 ;  /* 0x0000000604067291 */ /* 0x004fe4000f8ec0ff */
[----:B------:R-:W-:-:S04]  /*08a0*/  UIADD3 UR4, UPT, UPT, -UR5, 0x100000, URZ ;  /* 0x0010000005047890 */ /* 0x000fc8000fffe1ff */
[----:B------:R-:W-:Y:S02]  /*08b0*/  USHF.L.U32 UR5, UR4, 0xb, URZ ;  /* 0x0000000b04057899 */ /* 0x000fe400080006ff */
[----:B------:R-:W-:Y:S01]  /*08c0*/  USHF.L.U32 UR4, UR4, 0x1, URZ ;  /* 0x0000000104047899 */ /* 0x000fe200080006ff */
[----:B------:R-:W2:Y:S11]  /*08d0*/  FENCE.VIEW.ASYNC.S ;  /* 0x00000000000073c6 */ /* 0x000eb60000000000 */
[----:B--2---:R4:W2:Y:S01]  /*08e0*/  SYNCS.EXCH.64 URZ, [UR6+0x70], UR4 ;  /* 0x0000700406ff75b2 */ /* 0x0048a20008000100 */
[----:B------:R4:W3:Y:S02]  /*08f0*/  SYNCS.EXCH.64 URZ, [UR6+0x78], UR4 ;  /* 0x0000780406ff75b2 */ /* 0x0008e40008000100 */
[----:B----4-:R-:W-:Y:S01]  /*0900*/  NOP ;  /* 0x0000000000007918 */ /* 0x010fe20000000000 */
.L_x_11:
[----:B------:R-:W4:Y:S01]  /*0910*/  SHFL.IDX PT, R2, R75, RZ, 0x1f ;  /* 0x00001fff4b027589 */ /* 0x000f2200000e0000 */
[----:B------:R-:W-:Y:S01]  /*0920*/  NOP ;  /* 0x0000000000007918 */ /* 0x000fe20000000000 */
[----:B----4-:R-:W-:-:S13]  /*0930*/  ISETP.NE.AND P0, PT, R2, 0x4, PT ;  /* 0x000000040200780c */ /* 0x010fda0003f05270 */
[----:B------:R-:W-:Y:S05]  /*0940*/  @P0 BRA `(.L_x_12) ;  /* 0x00000000004c0947 */ /* 0x000fea0003800000 */
[----:B--23--:R-:W2:Y:S01]  /*0950*/  S2UR UR6, SR_CgaCtaId ;  /* 0x00000000000679c3 */ /* 0x00cea20000008800 */
[----:B------:R-:W-:Y:S01]  /*0960*/  UMOV UR4, 0x1e0 ;  /* 0x000001e000047882 */ /* 0x000fe20000000000 */
[----:B------:R-:W-:Y:S01]  /*0970*/  UMOV UR5, 0x400 ;  /* 0x0000040000057882 */ /* 0x000fe20000000000 */
[----:B------:R-:W-:Y:S01]  /*0980*/  USEL UR4, UR4, 0x1a0, UP3 ;  /* 0x000001a004047887 */ /* 0x000fe20009800000 */
[----:B------:R-:W-:Y:S01]  /*0990*/  UMOV UR8, 0x1 ;  /* 0x0000000100087882 */ /* 0x000fe20000000000 */
[----:B------:R-:W-:Y:S01]  /*09a0*/  ELECT P0, URZ, PT ;  /* 0x0000000000ff782f */ /* 0x000fe20003800000 */
[----:B------:R-:W-:-:S04]  /*09b0*/  UIADD3 UR8, UPT, UPT, -UR8, 0x100000, URZ ;  /* 0x0010000008087890 */ /* 0x000fc8000fffe1ff */
[----:B------:R-:W-:Y:S02]  /*09c0*/  USHF.L.U32 UR9, UR8, 0xb, URZ ;  /* 0x0000000b08097899 */ /* 0x000fe400080006ff */
[----:B------:R-:W-:Y:S02]  /*09d0*/  USHF.L.U32 UR8, UR8, 0x1, URZ ;  /* 0x0000000108087899 */ /* 0x000fe400080006ff */
[----:B--2---:R-:W-:Y:S02]  /*09e0*/  ULEA UR6, UR6, UR5, 0x18 ;  /* 0x0000000506067291 */ /* 0x004fe4000f8ec0ff */
[----:B------:R-:W-:-:S04]  /*09f0*/  UIADD3 UR4, UPT, UPT, -UR4, 0x100000, URZ ;  /* 0x0010000004047890 */ /* 0x000fc8000fffe1ff */
[----:B------:R-:W-:Y:S02]  /*0a00*/  USHF.L.U32 UR5, UR4, 0xb, URZ ;  /* 0x0000000b04057899 */ /* 0x000fe400080006ff */
[----:B------:R-:W-:Y:S01]  /*0a10*/  USHF.L.U32 UR4, UR4, 0x1, URZ ;  /* 0x0000000104047899 */ /* 0x000fe200080006ff */
[----:B------:R-:W2:Y:S03]  /*0a20*/  FENCE.VIEW.ASYNC.S ;  /* 0x00000000000073c6 */ /* 0x000ea60000000000 */
[----:B--2---:R4:W2:Y:S08]  /*0a30*/  SYNCS.EXCH.64 URZ, [UR6+0x80], UR8 ;  /* 0x0000800806ff75b2 */ /* 0x0048b00008000100 */
[----:B------:R4:W3:Y:S01]  /*0a40*/  SYNCS.EXCH.64 URZ, [UR6+0x90], UR4 ;  /* 0x0000900406ff75b2 */ /* 0x0008e20008000100 */
[----:B------:R4:W1:Y:S01]  /*0a50*/  SYNCS.EXCH.64 URZ, [UR6+0x88], UR8 ;  /* 0x0000880806ff75b2 */ /* 0x0008620008000100 */
[----:B------:R4:W1:Y:S02]  /*0a60*/  SYNCS.EXCH.64 URZ, [UR6+0x98], UR4 ;  /* 0x0000980406ff75b2 */ /* 0x0008640008000100 */
[----:B----4-:R-:W-:Y:S01]  /*0a70*/  NOP ;  /* 0x0000000000007918 */ /* 0x010fe20000000000 */
.L_x_12:
[----:B------:R-:W4:Y:S01]  /*0a80*/  SHFL.IDX PT, R2, R75, RZ, 0x1f ;  /* 0x00001fff4b027589 */ /* 0x000f2200000e0000 */
[----:B------:R-:W-:Y:S01]  /*0a90*/  NOP ;  /* 0x0000000000007918 */ /* 0x000fe20000000000 */
[----:B----4-:R-:W-:-:S13]  /*0aa0*/  ISETP.NE.AND P0, PT, R2, 0x5, PT ;  /* 0x000000050200780c */ /* 0x010fda0003f05270 */
[----:B------:R-:W-:Y:S05]  /*0ab0*/  @P0 BRA `(.L_x_13) ;  /* 0x0000000000580947 */ /* 0x000fea0003800000 */
[----:B--23--:R-:W2:Y:S01]  /*0ac0*/  S2UR UR4, SR_CgaCtaId ;  /* 0x00000000000479c3 */ /* 0x00cea20000008800 */
        /* <DEDUP_REMOVED lines=12> */
[----:B--2---:R4:W2:Y:S01]  /*0b90*/  SYNCS.EXCH.64 URZ, [UR4+0xa0], UR8 ;  /* 0x0000a00804ff75b2 */ /* 0x0048a20008000100 */
[----:B------:R4:W3:Y:S01]  /*0ba0*/  SYNCS.EXCH.64 URZ, [UR4+0xc0], UR6 ;  /* 0x0000c00604ff75b2 */ /* 0x0008e20008000100 */
[----:B------:R4:W1:Y:S01]  /*0bb0*/  SYNCS.EXCH.64 URZ, [UR4+0xa8], UR8 ;  /* 0x0000a80804ff75b2 */ /* 0x0008620008000100 */
[----:B------:R4:W1:Y:S01]  /*0bc0*/  SYNCS.EXCH.64 URZ, [UR4+0xc8], UR6 ;  /* 0x0000c80604ff75b2 */ /* 0x0008620008000100 */
[----:B------:R4:W1:Y:S01]  /*0bd0*/  SYNCS.EXCH.64 URZ, [UR4+0xb0], UR8 ;  /* 0x0000b00804ff75b2 */ /* 0x0008620008000100 */
[----:B------:R4:W1:Y:S01]  /*0be0*/  SYNCS.EXCH.64 URZ, [UR4+0xd0], UR6 ;  /* 0x0000d00604ff75b2 */ /* 0x0008620008000100 */
[----:B------:R4:W1:Y:S01]  /*0bf0*/  SYNCS.EXCH.64 URZ, [UR4+0xb8], UR8 ;  /* 0x0000b80804ff75b2 */ /* 0x0008620008000100 */
[----:B------:R4:W1:Y:S02]  /*0c00*/  SYNCS.EXCH.64 URZ, [UR4+0xd8], UR6 ;  /* 0x0000d80604ff75b2 */ /* 0x0008640008000100 */
[----:B----4-:R-:W-:Y:S01]  /*0c10*/  NOP ;  /* 0x0000000000007918 */ /* 0x010fe20000000000 */
.L_x_13:
[----:B------:R-:W4:Y:S01]  /*0c20*/  SHFL.IDX PT, R2, R75, RZ, 0x1f ;  /* 0x00001fff4b027589 */ /* 0x000f2200000e0000 */
[----:B------:R-:W1:Y:S01]  /*0c30*/  S2UR UR45, SR_CgaCtaId ;  /* 0x00000000002d79c3 */ /* 0x000e620000008800 */
[----:B------:R-:W-:Y:S01]  /*0c40*/  NOP ;  /* 0x0000000000007918 */ /* 0x000fe20000000000 */
[----:B----4-:R-:W-:-:S13]  /*0c50*/  ISETP.NE.AND P0, PT, R2, 0x3, PT ;  /* 0x000000030200780c */ /* 0x010fda0003f05270 */
[----:B-1----:R-:W-:Y:S05]  /*0c60*/  @P0 BRA `(.L_x_14) ;  /* 0x0000000000340947 */ /* 0x002fea0003800000 */
[----:B--23--:R-:W-:Y:S01]  /*0c70*/  UMOV UR4, 0x400 ;  /* 0x0000040000047882 */ /* 0x00cfe20000000000 */
[----:B------:R-:W-:Y:S01]  /*0c80*/  UMOV UR6, 0x20 ;  /* 0x0000002000067882 */ /* 0x000fe20000000000 */
[----:B------:R-:W-:Y:S02]  /*0c90*/  ULEA UR4, UR45, UR4, 0x18 ;  /* 0x000000042d047291 */ /* 0x000fe4000f8ec0ff */
[----:B------:R-:W-:-:S04]  /*0ca0*/  UIADD3 UR6, UPT, UPT, -UR6, 0x100000, URZ ;  /* 0x0010000006067890 */ /* 0x000fc8000fffe1ff */
[----:B------:R-:W-:Y:S02]  /*0cb0*/  USHF.L.U32 UR7, UR6, 0xb, URZ ;  /* 0x0000000b06077899 */ /* 0x000fe400080006ff */
[----:B------:R-:W-:Y:S01]  /*0cc0*/  USHF.L.U32 UR6, UR6, 0x1, URZ ;  /* 0x0000000106067899 */ /* 0x000fe200080006ff */
[----:B------:R-:W-:Y:S01]  /*0cd0*/  ELECT P0, URZ, PT ;  /* 0x0000000000ff782f */ /* 0x000fe20003800000 */
[----:B------:R-:W1:Y:S10]  /*0ce0*/  FENCE.VIEW.ASYNC.S ;  /* 0x00000000000073c6 */ /* 0x000e740000000000 */
[----:B-1----:R1:W4:Y:S01]  /*0cf0*/  SYNCS.EXCH.64 URZ, [UR4+0xe0], UR6 ;  /* 0x0000e00604ff75b2 */ /* 0x0023220008000100 */
[----:B------:R1:W2:Y:S01]  /*0d00*/  SYNCS.EXCH.64 URZ, [UR4+0xf0], UR6 ;  /* 0x0000f00604ff75b2 */ /* 0x0002a20008000100 */
[----:B------:R1:W3:Y:S01]  /*0d10*/  SYNCS.EXCH.64 URZ, [UR4+0xe8], UR6 ;  /* 0x0000e80604ff75b2 */ /* 0x0002e20008000100 */
[----:B------:R1:W1:Y:S01]  /*0d20*/  SYNCS.EXCH.64 URZ, [UR4+0xf8], UR6 ;  /* 0x0000f80604ff75b2 */ /* 0x0002620008000100 */
[----:B------:R-:W-:Y:S01]  /*0d30*/  NOP ;  /* 0x0000000000007918 */ /* 0x000fe20000000000 */
.L_x_14:
[----:B-123--:R-:W1:Y:S01]  /*0d40*/  LDCU UR4, c[0x0][0x36c] ;  /* 0x00006d80ff0477ac */ /* 0x00ee620008000800 */
[----:B------:R-:W-:Y:S01]  /*0d50*/  ISETP.NE.OR P3, PT, R0, 0x2, !P3 ;  /* 0x000000020000780c */ /* 0x000fe20005f65670 */
[----:B------:R-:W-:Y:S01]  /*0d60*/  NOP ;  /* 0x0000000000007918 */ /* 0x000fe20000000000 */
[----:B------:R-:W-:Y:S01]  /*0d70*/  LOP3.LUT R0, R84, 0x1f, RZ, 0xc0, !PT ;  /* 0x0000001f54007812 */ /* 0x000fe200078ec0ff */
[----:B------:R-:W-:Y:S02]  /*0d80*/  UISETP.NE.AND UP4, UPT, UR18, URZ, UPT ;  /* 0x000000ff1200728c */ /* 0x000fe4000bf85270 */
[----:B-1----:R-:W-:-:S09]  /*0d90*/  UISETP.EQ.U32.AND UP5, UPT, UR4, 0x1, UPT ;  /* 0x000000010400788c */ /* 0x002fd2000bfa2070 */
[----:B------:R-:W-:Y:S05]  /*0da0*/  BRA.U !UP5, `(.L_x_15) ;  /* 0x000000010d087547 */ /* 0x000fea000b800000 */
[----:B----4-:R-:W-:Y:S01]  /*0db0*/  UCGABAR_ARV ;  /* 0x00000000000079c7 */ /* 0x010fe20008000000 */
[----:B------:R-:W-:Y:S05]  /*0dc0*/  BRA `(.L_x_16) ;  /* 0x0000000000047947 */ /* 0x000fea0003800000 */
.L_x_15:
[----:B----4-:R-:W-:Y:S01]  /*0dd0*/  NOP ;  /* 0x0000000000007918 */ /* 0x010fe20000000000 */
.L_x_16:
[----:B------:R-:W1:Y:S01]  /*0de0*/  S2UR UR20, SR_CTAID.X ;  /* 0x00000000001479c3 */ /* 0x000e620000002500 */
[----:B------:R-:W-:-:S05]  /*0df0*/  CS2R.32 R76, SR_CgaSize ;  /* 0x00000000004c7805 */ /* 0x000fca0000008a00 */
[----:B------:R-:W-:-:S05]  /*0e00*/  IMAD R76, R76, -0xa0, RZ ;  /* 0xffffff604c4c7824 */ /* 0x000fca00078e02ff */
[----:B------:R-:W-:-:S14]  /*0e10*/  R2UR UR5, R76 ;  /* 0x000000004c0572ca */ /* 0x000fdc00000e0000 */
[----:B------:R-:W2:Y:S01]  /*0e20*/  LDCU UR5, c[0x0][UR5+0x2b0] ;  /* 0x00005600050577ac */ /* 0x000ea20008000800 */
[----:B------:R-:W-:-:S05]  /*0e30*/  CS2R.32 R76, SR_CgaSize ;  /* 0x00000000004c7805 */ /* 0x000fca0000008a00 */
[----:B------:R-:W-:-:S05]  /*0e40*/  IMAD R76, R76, -0xa0, RZ ;  /* 0xffffff604c4c7824 */ /* 0x000fca00078e02ff */
[----:B------:R-:W-:-:S14]  /*0e50*/  R2UR UR4, R76 ;  /* 0x000000004c0472ca */ /* 0x000fdc00000e0000 */
[----:B------:R-:W3:Y:S01]  /*0e60*/  LDCU UR4, c[0x0][UR4+0x2b4] ;  /* 0x00005680040477ac */ /* 0x000ee20008000800 */
[----:B------:R-:W4:Y:S01]  /*0e70*/  S2UR UR26, SR_CTAID.Y ;  /* 0x00000000001a79c3 */ /* 0x000f220000002600 */
[----:B------:R-:W-:-:S05]  /*0e80*/  CS2R.32 R76, SR_CgaSize ;  /* 0x00000000004c7805 */ /* 0x000fca0000008a00 */
[----:B------:R-:W-:-:S05]  /*0e90*/  IMAD R76, R76, -0xa0, RZ ;  /* 0xffffff604c4c7824 */ /* 0x000fca00078e02ff */
[----:B------:R-:W-:-:S14]  /*0ea0*/  R2UR UR6, R76 ;  /* 0x000000004c0672ca */ /* 0x000fdc00000e0000 */
[----:B------:R-:W3:Y:S01]  /*0eb0*/  LDCU UR6, c[0x0][UR6+0x2a0] ;  /* 0x00005400060677ac */ /* 0x000ee20008000800 */
[----:B------:R-:W-:-:S05]  /*0ec0*/  CS2R.32 R76, SR_CgaSize ;  /* 0x00000000004c7805 */ /* 0x000fca0000008a00 */
[----:B------:R-:W-:-:S05]  /*0ed0*/  IMAD R76, R76, -0xa0, RZ ;  /* 0xffffff604c4c7824 */ /* 0x000fca00078e02ff */
[----:B------:R-:W-:-:S14]  /*0ee0*/  R2UR UR63, R76 ;  /* 0x000000004c3f72ca */ /* 0x000fdc00000e0000 */
[----:B------:R-:W3:Y:S01]  /*0ef0*/  LDCU UR63, c[0x0][UR63+0x2a4] ;  /* 0x000054803f3f77ac */ /* 0x000ee20008000800 */
[----:B------:R-:W-:Y:S01]  /*0f00*/  USHF.L.U32 UR24, UR45, 0xd, URZ ;  /* 0x0000000d2d187899 */ /* 0x000fe200080006ff */
[----:B------:R-:W3:Y:S01]  /*0f10*/  LDCU UR19, c[0x0][0xb24] ;  /* 0x00016480ff1377ac */ /* 0x000ee20008000800 */
[----:B------:R-:W3:Y:S01]  /*0f20*/  LDCU UR42, c[0x0][0xb24] ;  /* 0x00016480ff2a77ac */ /* 0x000ee20008000800 */
[----:B-1----:R-:W-:Y:S01]  /*0f30*/  I2FP.F32.U32 R3, UR20 ;  /* 0x0000001400037c45 */ /* 0x002fe20008201000 */
[----:B------:R-:W1:Y:S04]  /*0f40*/  LDCU UR23, c[0x0][0xb30] ;  /* 0x00016600ff1777ac */ /* 0x000e680008000800 */
[----:B--2---:R-:W-:Y:S01]  /*0f50*/  FMUL R3, R3, UR5 ;  /* 0x0000000503037c20 */ /* 0x004fe20008400000 */
[----:B------:R-:W-:Y:S01]  /*0f60*/  ULOP3.LUT UR24, UR24, 0x2000, URZ, 0xc0, !UPT ;  /* 0x0000200018187892 */ /* 0x000fe2000f8ec0ff */
[----:B----4-:R-:W-:-:S04]  /*0f70*/  I2FP.F32.U32 R2, UR26 ;  /* 0x0000001a00027c45 */ /* 0x010fc80008201000 */
[----:B------:R-:W2:Y:S01]  /*0f80*/  F2I.U32.TRUNC.NTZ R3, R3 ;  /* 0x0000000300037305 */ /* 0x000ea2000020f000 */
[----:B---3--:R-:W-:-:S07]  /*0f90*/  FMUL R2, R2, UR4 ;  /* 0x0000000402027c20 */ /* 0x008fce0008400000 */
[----:B------:R-:W3:Y:S01]  /*0fa0*/  F2I.U32.TRUNC.NTZ R2, R2 ;  /* 0x0000000200027305 */ /* 0x000ee2000020f000 */
[----:B--2---:R-:W-:Y:S02]  /*0fb0*/  R2UR UR5, R3 ;  /* 0x00000000030572ca */ /* 0x004fe400000e0000 */
[----:B---3--:R-:W-:Y:S02]  /*0fc0*/  R2UR UR4, R2 ;  /* 0x00000000020472ca */ /* 0x008fe400000e0000 */
[----:B------:R-:W-:-:S09]  /*0fd0*/  PRMT R2, RZ, 0x7610, R2 ;  /* 0x00007610ff027816 */ /* 0x000fd20000000002 */
[----:B------:R-:W-:-:S04]  /*0fe0*/  UIADD3 UR5, UPT, UPT, -UR5, URZ, URZ ;  /* 0x000000ff05057290 */ /* 0x000fc8000fffe1ff */
[----:B------:R-:W-:Y:S02]  /*0ff0*/  UIMAD UR5, UR6, UR5, UR20 ;  /* 0x00000005060572a4 */ /* 0x000fe4000f8e0214 */
[----:B------:R-:W-:-:S04]  /*1000*/  UIADD3 UR4, UPT, UPT, -UR4, URZ, URZ ;  /* 0x000000ff04047290 */ /* 0x000fc8000fffe1ff */
[----:B------:R-:W-:Y:S01]  /*1010*/  IMAD.U32 R76, RZ, RZ, UR5 ;  /* 0x00000005ff4c7e24 */ /* 0x000fe2000f8e00ff */
[----:B------:R-:W-:Y:S01]  /*1020*/  UIMAD UR63, UR63, UR4, UR26 ;  /* 0x000000043f3f72a4 */ /* 0x000fe2000f8e021a */
[----:B-1----:R-:W-:Y:S11]  /*1030*/  BRA.U UP4, `(.L_x_17) ;  /* 0x0000000104287547 */ /* 0x002ff6000b800000 */
[----:B------:R-:W-:Y:S01]  /*1040*/  R2UR UR6, R76 ;  /* 0x000000004c0672ca */ /* 0x000fe200000e0000 */
[----:B------:R-:W-:-:S12]  /*1050*/  UISETP.NE.AND UP0, UPT, UR63, URZ, UPT ;  /* 0x000000ff3f00728c */ /* 0x000fd8000bf05270 */
[----:B------:R-:W-:-:S04]  /*1060*/  UISETP.EQ.OR UP0, UPT, UR6, URZ, !UP0 ;  /* 0x000000ff0600728c */ /* 0x000fc8000c702670 */
[----:B------:R-:W-:Y:S02]  /*1070*/  USEL UR5, URZ, 0x1, !UP0 ;  /* 0x00000001ff057887 */ /* 0x000fe4000c000000 */
[----:B------:R-:W-:-:S04]  /*1080*/  UISETP.NE.AND UP0, UPT, UR63, URZ, UPT ;  /* 0x000000ff3f00728c */ /* 0x000fc8000bf05270 */
[----:B------:R-:W-:Y:S02]  /*1090*/  USEL UR4, URZ, 0x2, UP0 ;  /* 0x00000002ff047887 */ /* 0x000fe40008000000 */
[----:B------:R-:W-:-:S04]  /*10a0*/  UISETP.NE.AND UP0, UPT, UR6, 0x1, UPT ;  /* 0x000000010600788c */ /* 0x000fc8000bf05270 */
[----:B------:R-:W-:-:S04]  /*10b0*/  USEL UR4, UR4, 0x2, UP0 ;  /* 0x0000000204047887 */ /* 0x000fc80008000000 */
[----:B------:R-:W-:-:S06]  /*10c0*/  UIADD3 UR4, UPT, UPT, UR5, UR4, URZ ;  /* 0x0000000405047290 */ /* 0x000fcc000fffe0ff */
[----:B------:R-:W-:-:S07]  /*10d0*/  MOV R2, UR4 ;  /* 0x0000000400027c02 */ /* 0x000fce0008000f00 */
.L_x_17:
[----:B------:R-:W1:Y:S01]  /*10e0*/  S2UR UR36, SR_CTAID.Z ;  /* 0x00000000002479c3 */ /* 0x000e620000002700 */
[----:B------:R-:W-:-:S09]  /*10f0*/  UISETP.GE.AND UP0, UPT, UR19, 0x1, UPT ;  /* 0x000000011300788c */ /* 0x000fd2000bf06270 */
[----:B------:R-:W-:Y:S05]  /*1100*/  BRA.U !UP0, `(.L_x_18) ;  /* 0x0000000108d07547 */ /* 0x000fea000b800000 */
[----:B------:R-:W2:Y:S01]  /*1110*/  LDCU UR21, c[0x0][0xb0c] ;  /* 0x00016180ff1577ac */ /* 0x000ea20008000800 */
[----:B------:R-:W3:Y:S01]  /*1120*/  LDCU.128 UR12, c[0x0][0xb10] ;  /* 0x00016200ff0c77ac */ /* 0x000ee20008000c00 */
[----:B------:R-:W4:Y:S01]  /*1130*/  LDCU UR6, c[0x0][0x370] ;  /* 0x00006e00ff0677ac */ /* 0x000f220008000800 */
[----:B------:R-:W1:Y:S01]  /*1140*/  LDCU UR7, c[0x0][0x374] ;  /* 0x00006e80ff0777ac */ /* 0x000e620008000800 */
[----:B------:R-:W1:Y:S01]  /*1150*/  LDCU UR22, c[0x0][0xb20] ;  /* 0x00016400ff1677ac */ /* 0x000e620008000800 */
[----:B--2---:R-:W-:Y:S02]  /*1160*/  UISETP.NE.AND UP0, UPT, UR21, 0x1, UPT ;  /* 0x000000011500788c */ /* 0x004fe4000bf05270 */
[----:B---3--:R-:W-:Y:S01]  /*1170*/  UIMAD.WIDE.U32 UR4, UR20, UR12, URZ ;  /* 0x0000000c140472a5 */ /* 0x008fe2000f8e00ff */
[----:B------:R-:W2:Y:S01]  /*1180*/  LDCU.64 UR8, c[0x0][0xb28] ;  /* 0x00016500ff0877ac */ /* 0x000ea20008000a00 */
[----:B----4-:R-:W-:Y:S02]  /*1190*/  UIMAD.WIDE.U32 UR10, UR6, UR12, URZ ;  /* 0x0000000c060a72a5 */ /* 0x010fe4000f8e00ff */
[----:B------:R-:W-:-:S02]  /*11a0*/  USHF.R.U32.HI UR5, URZ, UR13, UR5 ;  /* 0x0000000dff057299 */ /* 0x000fc40008011605 */
[----:B------:R-:W-:Y:S02]  /*11b0*/  UISETP.NE.AND UP2, UPT, UR19, 0x1, UPT ;  /* 0x000000011300788c */ /* 0x000fe4000bf45270 */
[----:B------:R-:W-:Y:S01]  /*11c0*/  USEL UR5, UR20, UR5, !UP0 ;  /* 0x0000000514057287 */ /* 0x000fe2000c000000 */
[----:B------:R-:W-:Y:S01]  /*11d0*/  UMOV UR10, UR11 ;  /* 0x0000000b000a7c82 */ /* 0x000fe20008000000 */
[----:B------:R-:W-:Y:S02]  /*11e0*/  UIMAD.WIDE.U32 UR16, UR26, UR15, URZ ;  /* 0x0000000f1a1072a5 */ /* 0x000fe4000f8e00ff */
[----:B------:R-:W-:Y:S02]  /*11f0*/  @UP0 USHF.R.U32.HI UR6, URZ, UR13, UR10 ;  /* 0x0000000dff060299 */ /* 0x000fe4000801160a */
[----:B------:R-:W-:Y:S02]  /*1200*/  UISETP.NE.AND UP0, UPT, UR14, 0x1, UPT ;  /* 0x000000010e00788c */ /* 0x000fe4000bf05270 */
[----:B-1----:R-:W-:-:S02]  /*1210*/  UIMAD.WIDE.U32 UR10, UR7, UR15, URZ ;  /* 0x0000000f070a72a5 */ /* 0x002fc4000f8e00ff */
[----:B--2---:R-:W-:Y:S01]  /*1220*/  UIMAD.WIDE.U32 UR12, UR6, UR8, URZ ;  /* 0x00000008060c72a5 */ /* 0x004fe2000f8e00ff */
[----:B------:R-:W-:Y:S02]  /*1230*/  UMOV UR4, UR17 ;  /* 0x0000001100047c82 */ /* 0x000fe40008000000 */
[----:B------:R-:W-:Y:S02]  /*1240*/  USHF.R.U32.HI UR4, URZ, UR22, UR4 ;  /* 0x00000016ff047299 */ /* 0x000fe40008011604 */
[----:B------:R-:W-:Y:S02]  /*1250*/  UMOV UR10, UR11 ;  /* 0x0000000b000a7c82 */ /* 0x000fe40008000000 */
[----:B------:R-:W-:Y:S01]  /*1260*/  UMOV UR12, UR13 ;  /* 0x0000000d000c7c82 */ /* 0x000fe20008000000 */
[----:B------:R-:W-:Y:S02]  /*1270*/  @UP0 USHF.R.U32.HI UR7, URZ, UR22, UR10 ;  /* 0x00000016ff070299 */ /* 0x000fe4000801160a */
[----:B------:R-:W-:-:S02]  /*1280*/  USEL UR4, UR26, UR4, !UP0 ;  /* 0x000000041a047287 */ /* 0x000fc4000c000000 */
[----:B------:R-:W-:Y:S02]  /*1290*/  UIMAD.WIDE.U32 UR10, UR7, UR8, URZ ;  /* 0x00000008070a72a5 */ /* 0x000fe4000f8e00ff */
[----:B------:R-:W-:Y:S02]  /*12a0*/  @UP2 USHF.R.U32.HI UR6, URZ, UR9, UR12 ;  /* 0x00000009ff062299 */ /* 0x000fe4000801160c */
[----:B------:R-:W-:-:S03]  /*12b0*/  UIMAD.WIDE.U32 UR12, UR4, UR8, URZ ;  /* 0x00000008040c72a5 */ /* 0x000fc6000f8e00ff */
[----:B------:R-:W-:Y:S02]  /*12c0*/  UMOV UR10, UR11 ;  /* 0x0000000b000a7c82 */ /* 0x000fe40008000000 */
[----:B------:R-:W-:Y:S02]  /*12d0*/  @UP2 USHF.R.U32.HI UR7, URZ, UR9, UR10 ;  /* 0x00000009ff072299 */ /* 0x000fe4000801160a */
[----:B------:R-:W-:Y:S02]  /*12e0*/  UIMAD UR10, UR6, UR19, URZ ;  /* 0x00000013060a72a4 */ /* 0x000fe4000f8e02ff */
[----:B------:R-:W-:-:S04]  /*12f0*/  UIMAD UR7, UR7, UR19, URZ ;  /* 0x00000013070772a4 */ /* 0x000fc8000f8e02ff */
[----:B------:R-:W-:-:S03]  /*1300*/  UISETP.GE.AND UP0, UPT, UR4, UR7, UPT ;  /* 0x000000070400728c */ /* 0x000fc6000bf06270 */
[----:B------:R-:W-:Y:S01]  /*1310*/  UMOV UR7, UR13 ;  /* 0x0000000d00077c82 */ /* 0x000fe20008000000 */
[----:B------:R-:W-:Y:S02]  /*1320*/  UISETP.GE.OR UP0, UPT, UR5, UR10, UP0 ;  /* 0x0000000a0500728c */ /* 0x000fe40008706670 */
[----:B------:R-:W-:Y:S02]  /*1330*/  UIMAD.WIDE.U32 UR10, UR5, UR8, URZ ;  /* 0x00000008050a72a5 */ /* 0x000fe4000f8e00ff */
[----:B------:R-:W-:Y:S02]  /*1340*/  USHF.R.U32.HI UR7, URZ, UR9, UR7 ;  /* 0x00000009ff077299 */ /* 0x000fe40008011607 */
[----:B------:R-:W-:Y:S02]  /*1350*/  UIADD3 UR10, UPT, UPT, -UR4, URZ, URZ ;  /* 0x000000ff040a7290 */ /* 0x000fe4000fffe1ff */
[----:B------:R-:W-:Y:S02]  /*1360*/  USEL UR7, UR4, UR7, !UP2 ;  /* 0x0000000704077287 */ /* 0x000fe4000d000000 */
[----:B------:R-:W-:Y:S01]  /*1370*/  UIMAD UR10, UR14, UR10, UR26 ;  /* 0x0000000a0e0a72a4 */ /* 0x000fe2000f8e021a */
[----:B------:R-:W-:Y:S01]  /*1380*/  @!UP0 UMOV UR8, UR11 ;  /* 0x0000000b00088c82 */ /* 0x000fe20008000000 */
[----:B------:R-:W-:-:S02]  /*1390*/  UIADD3 UR11, UPT, UPT, -UR5, URZ, URZ ;  /* 0x000000ff050b7290 */ /* 0x000fc4000fffe1ff */
[----:B------:R-:W-:Y:S02]  /*13a0*/  @!UP0 USHF.R.U32.HI UR8, URZ, UR9, UR8 ;  /* 0x00000009ff088299 */ /* 0x000fe40008011608 */
[----:B------:R-:W-:Y:S02]  /*13b0*/  UIADD3 UR9, UPT, UPT, -UR7, URZ, URZ ;  /* 0x000000ff07097290 */ /* 0x000fe4000fffe1ff */
[----:B------:R-:W-:Y:S02]  /*13c0*/  @!UP0 USEL UR8, UR5, UR8, !UP2 ;  /* 0x0000000805088287 */ /* 0x000fe4000d000000 */
[----:B------:R-:W-:Y:S02]  /*13d0*/  UIMAD UR9, UR19, UR9, UR4 ;  /* 0x00000009130972a4 */ /* 0x000fe4000f8e0204 */
[----:B------:R-:W-:Y:S02]  /*13e0*/  @!UP0 UIADD3 UR7, UPT, UPT, UR7, -UR8, URZ ;  /* 0x8000000807078290 */ /* 0x000fe4000fffe0ff */
[----:B------:R-:W-:-:S02]  /*13f0*/  @!UP0 UIMAD UR6, UR9, UR6, UR8 ;  /* 0x00000006090682a4 */ /* 0x000fc4000f8e0208 */
[----:B------:R-:W-:Y:S02]  /*1400*/  @!UP0 UIMAD UR4, UR7, UR19, UR5 ;  /* 0x00000013070482a4 */ /* 0x000fe4000f8e0205 */
[----:B------:R-:W-:Y:S02]  /*1410*/  UIMAD UR20, UR21, UR11, UR20 ;  /* 0x0000000b151472a4 */ /* 0x000fe4000f8e0214 */
[----:B------:R-:W-:Y:S01]  /*1420*/  UIMAD UR26, UR4, UR14, UR10 ;  /* 0x0000000e041a72a4 */ /* 0x000fe2000f8e020a */
[----:B------:R-:W-:Y:S02]  /*1430*/  @!UP0 UMOV UR5, UR6 ;  /* 0x0000000600058c82 */ /* 0x000fe40008000000 */
[----:B------:R-:W-:-:S12]  /*1440*/  UIMAD UR20, UR5, UR21, UR20 ;  /* 0x00000015051472a4 */ /* 0x000fd8000f8e0214 */
.L_x_18:
[----:B------:R-:W-:-:S09]  /*1450*/  UISETP.NE.AND UP0, UPT, UR23, 0x1, UPT ;  /* 0x000000011700788c */ /* 0x000fd2000bf05270 */
[----:B------:R-:W-:Y:S05]  /*1460*/  BRA.U UP0, `(.L_x_19) ;  /* 0x0000000100407547 */ /* 0x000fea000b800000 */
[----:B------:R-:W2:Y:S01]  /*1470*/  LDCU.128 UR8, c[0x0][0xb10] ;  /* 0x00016200ff0877ac */ /* 0x000ea20008000c00 */
[----:B------:R-:W3:Y:S01]  /*1480*/  LDCU UR12, c[0x0][0xb0c] ;  /* 0x00016180ff0c77ac */ /* 0x000ee20008000800 */
[----:B------:R-:W4:Y:S01]  /*1490*/  LDCU UR13, c[0x0][0xb20] ;  /* 0x00016400ff0d77ac */ /* 0x000f220008000800 */
[----:B--2---:R-:W-:Y:S02]  /*14a0*/  UIMAD.WIDE.U32 UR4, UR20, UR8, URZ ;  /* 0x00000008140472a5 */ /* 0x004fe4000f8e00ff */
[----:B------:R-:W-:Y:S02]  /*14b0*/  UIMAD.WIDE.U32 UR6, UR26, UR11, URZ ;  /* 0x0000000b1a0672a5 */ /* 0x000fe4000f8e00ff */
[----:B---3--:R-:W-:Y:S02]  /*14c0*/  UISETP.NE.AND UP0, UPT, UR12, 0x1, UPT ;  /* 0x000000010c00788c */ /* 0x008fe4000bf05270 */
[----:B------:R-:W-:-:S03]  /*14d0*/  USHF.R.U32.HI UR5, URZ, UR9, UR5 ;  /* 0x00000009ff057299 */ /* 0x000fc60008011605 */
[----:B------:R-:W-:Y:S01]  /*14e0*/  UMOV UR4, UR7 ;  /* 0x0000000700047c82 */ /* 0x000fe20008000000 */
[----:B------:R-:W-:Y:S02]  /*14f0*/  USEL UR5, UR20, UR5, !UP0 ;  /* 0x0000000514057287 */ /* 0x000fe4000c000000 */
[----:B------:R-:W-:Y:S02]  /*1500*/  UISETP.NE.AND UP0, UPT, UR10, 0x1, UPT ;  /* 0x000000010a00788c */ /* 0x000fe4000bf05270 */
[----:B----4-:R-:W-:-:S04]  /*1510*/  USHF.R.U32.HI UR4, URZ, UR13, UR4 ;  /* 0x0000000dff047299 */ /* 0x010fc80008011604 */
[----:B------:R-:W-:-:S04]  /*1520*/  USEL UR4, UR26, UR4, !UP0 ;  /* 0x000000041a047287 */ /* 0x000fc8000c000000 */
[----:B------:R-:W-:Y:S02]  /*1530*/  UIADD3 UR6, UPT, UPT, UR5, -UR4, URZ ;  /* 0x8000000405067290 */ /* 0x000fe4000fffe0ff */
[----:B------:R-:W-:Y:S02]  /*1540*/  UIADD3 UR4, UPT, UPT, -UR5, UR4, URZ ;  /* 0x0000000405047290 */ /* 0x000fe4000fffe1ff */
[----:B------:R-:W-:Y:S02]  /*1550*/  UIMAD UR26, UR6, UR10, UR26 ;  /* 0x0000000a061a72a4 */ /* 0x000fe4000f8e021a */
[----:B------:R-:W-:-:S12]  /*1560*/  UIMAD UR20, UR4, UR12, UR20 ;  /* 0x0000000c041472a4 */ /* 0x000fd8000f8e0214 */
.L_x_19:
[----:B------:R-:W-:Y:S01]  /*1570*/  UISETP.NE.AND UP0, UPT, UR18, 0x2, UPT ;  /* 0x000000021200788c */ /* 0x000fe2000bf05270 */
[----:B------:R-:W-:Y:S09]  /*1580*/  BRA.U !UP5, `(.L_x_20) ;  /* 0x000000010d0c7547 */ /* 0x000ff2000b800000 */
[----:B------:R-:W-:Y:S01]  /*1590*/  UCGABAR_WAIT ;  /* 0x0000000000007dc7 */ /* 0x000fe20008000000 */
[----:B------:R-:W-:Y:S01]  /*15a0*/  CCTL.IVALL ;  /* 0x00000000ff00798f */ /* 0x000fe20002000000 */
[----:B------:R-:W-:Y:S05]  /*15b0*/  BRA `(.L_x_21) ;  /* 0x0000000000047947 */ /* 0x000fea0003800000 */
.L_x_20:
[----:B------:R-:W-:Y:S06]  /*15c0*/  BAR.SYNC.DEFER_BLOCKING 0x0 ;  /* 0x0000000000007b1d */ /* 0x000fec0000010000 */
.L_x_21:
[----:B------:R-:W-:Y:S05]  /*15d0*/  BRA.U UP0, `(.L_x_22) ;  /* 0x0000001100e87547 */ /* 0x000fea000b800000 */
[----:B------:R-:W2:Y:S01]  /*15e0*/  LDCU UR6, c[0x0][0x38c] ;  /* 0x00007180ff0677ac */ /* 0x000ea20008000800 */
[----:B------:R-:W-:Y:S01]  /*15f0*/  PLOP3.LUT P1, PT, PT, PT, UP3, 0x80, 0x8 ;  /* 0x000000000008781c */ /* 0x000fe20003f2f038 */
[----:B------:R-:W-:Y:S01]  /*1600*/  IMAD.MOV.U32 R12, RZ, RZ, 0x1 ;  /* 0x00000001ff0c7424 */ /* 0x000fe200078e00ff */
[----:B------:R-:W-:Y:S01]  /*1610*/  ISETP.EQ.OR P2, PT, R0, RZ, P3 ;  /* 0x000000ff0000720c */ /* 0x000fe20001f42670 */
[----:B------:R-:W-:Y:S01]  /*1620*/  UISETP.NE.AND UP1, UPT, UR18, URZ, UPT ;  /* 0x000000ff1200728c */ /* 0x000fe2000bf25270 */
[----:B------:R-:W-:Y:S01]  /*1630*/  PLOP3.LUT P1, PT, P1, PT, PT, 0x8, 0x80 ;  /* 0x000000000080781c */ /* 0x000fe20000f2e170 */
[----:B------:R-:W-:Y:S01]  /*1640*/  USEL UR25, URZ, 0x1, UP6 ;  /* 0x00000001ff197887 */ /* 0x000fe2000b000000 */
[----:B------:R-:W-:Y:S01]  /*1650*/  CS2R R10, SRZ ;  /* 0x00000000000a7805 */ /* 0x000fe2000001ff00 */
[----:B------:R-:W-:Y:S01]  /*1660*/  IMAD.MOV.U32 R9, RZ, RZ, RZ ;  /* 0x000000ffff097224 */ /* 0x000fe200078e00ff */
[----:B------:R-:W3:Y:S01]  /*1670*/  LDCU UR39, c[0x0][0x370] ;  /* 0x00006e00ff2777ac */ /* 0x000ee20008000800 */
[----:B------:R-:W-:Y:S01]  /*1680*/  IMAD.MOV.U32 R8, RZ, RZ, 0x1 ;  /* 0x00000001ff087424 */ /* 0x000fe200078e00ff */
[----:B------:R-:W4:Y:S01]  /*1690*/  LDCU.64 UR28, c[0x0][0x348] ;  /* 0x00006900ff1c77ac */ /* 0x000f220008000a00 */
[----:B------:R-:W-:-:S02]  /*16a0*/  USHF.R.U32.HI UR44, URZ, 0x7, UR24 ;  /* 0x00000007ff2c7899 */ /* 0x000fc40008011618 */
[----:B--2---:R-:W-:Y:S02]  /*16b0*/  UIADD3 UR5, UPT, UPT, UR6, 0x7f, URZ ;  /* 0x0000007f06057890 */ /* 0x004fe4000fffe0ff */
[----:B------:R-:W-:Y:S02]  /*16c0*/  UIADD3 UR46, UPT, UPT, UR6, 0xfe, URZ ;  /* 0x000000fe062e7890 */ /* 0x000fe4000fffe0ff */
[----:B------:R-:W-:Y:S01]  /*16d0*/  USHF.R.S32.HI UR4, URZ, 0x1f, UR5 ;  /* 0x0000001fff047899 */ /* 0x000fe20008011405 */
[----:B------:R-:W2:Y:S03]  /*16e0*/  LDCU UR38, c[0x0][0x374] ;  /* 0x00006e80ff2677ac */ /* 0x000ea60008000800 */
[----:B------:R-:W-:Y:S02]  /*16f0*/  ULEA.HI UR4, UR4, UR5, URZ, 0x7 ;  /* 0x0000000504047291 */ /* 0x000fe4000f8f38ff */
[----:B------:R-:W-:-:S02]  /*1700*/  USEL UR25, UR25, 0x2, UP1 ;  /* 0x0000000219197887 */ /* 0x000fc40008800000 */
[----:B------:R-:W-:Y:S02]  /*1710*/  USHF.R.S32.HI UR41, URZ, 0x7, UR4 ;  /* 0x00000007ff297899 */ /* 0x000fe40008011404 */
[----:B------:R-:W-:Y:S02]  /*1720*/  UIADD3 UR4, UPT, UPT, UR6, -0x1, URZ ;  /* 0xffffffff06047890 */ /* 0x000fe4000fffe0ff */
[----:B------:R-:W-:Y:S02]  /*1730*/  UISETP.LT.U32.AND UP0, UPT, UR41, 0x5, UPT ;  /* 0x000000052900788c */ /* 0x000fe4000bf01070 */
[----:B------:R-:W-:Y:S02]  /*1740*/  UISETP.GE.U32.AND UP2, UPT, UR4, -0xff, UPT ;  /* 0xffffff010400788c */ /* 0x000fe4000bf46070 */
[----:B------:R-:W-:Y:S01]  /*1750*/  USEL UR40, UR41, 0x5, UP0 ;  /* 0x0000000529287887 */ /* 0x000fe20008000000 */
[----:B------:R-:W-:-:S03]  /*1760*/  UMOV UR5, URZ ;  /* 0x000000ff00057c82 */ /* 0x000fc60008000000 */
[----:B------:R-:W-:Y:S02]  /*1770*/  UIADD3 UR21, UPT, UPT, UR40, -0x1, URZ ;  /* 0xffffffff28157890 */ /* 0x000fe4000fffe0ff */
[----:B------:R-:W-:-:S03]  /*1780*/  UIADD3 UR43, UPT, UPT, UR41, -UR40, URZ ;  /* 0x80000028292b7290 */ /* 0x000fc6000fffe0ff */
[----:B------:R-:W-:-:S04]  /*1790*/  @UP2 UIADD3 UR21, UPT, UPT, UR40, URZ, URZ ;  /* 0x000000ff28152290 */ /* 0x000fc8000fffe0ff */
[----:B--234-:R-:W-:-:S12]  /*17a0*/  UIADD3 UR21, UPT, UPT, UR21, 0x1, URZ ;  /* 0x0000000115157890 */ /* 0x01cfd8000fffe0ff */
.L_x_42:
[----:B------:R-:W-:Y:S01]  /*17b0*/  UISETP.NE.AND UP0, UPT, UR45, URZ, UPT ;  /* 0x000000ff2d00728c */ /* 0x000fe2000bf05270 */
[----:B------:R-:W2:Y:S08]  /*17c0*/  S2UR UR45, SR_CgaCtaId ;  /* 0x00000000002d79c3 */ /* 0x000eb00000008800 */
[----:B------:R-:W-:Y:S05]  /*17d0*/  BRA.U UP0, `(.L_x_23) ;  /* 0x0000000100347547 */ /* 0x000fea000b800000 */
[----:B------:R-:W3:Y:S01]  /*17e0*/  S2R R0, SR_CgaCtaId ;  /* 0x0000000000007919 */ /* 0x000ee20000008800 */
[----:B------:R-:W-:-:S04]  /*17f0*/  MOV R2, 0x400 ;  /* 0x0000040000027802 */ /* 0x000fc80000000f00 */
[----:B---3--:R-:W-:Y:S02]  /*1800*/  LEA R0, R0, R2, 0x18 ;  /* 0x0000000200007211 */ /* 0x008fe400078ec0ff */
[----:B------:R-:W-:-:S03]  /*1810*/  SHF.L.U32 R2, R8, 0x1f, RZ ;  /* 0x0000001f08027819 */ /* 0x000fc600000006ff */
[----:B------:R-:W-:-:S04]  /*1820*/  IMAD R0, R9, 0x8, R0 ;  /* 0x0000000809007824 */ /* 0x000fc800078e0200 */
[----:B------:R-:W3:Y:S02]  /*1830*/  SYNCS.PHASECHK.TRANS64.TRYWAIT P0, [R0+URZ+0xf0], R2 ;  /* 0x0000f002000075a7 */ /* 0x000ee400080011ff */
[----:B---3--:R-:W-:Y:S05]  /*1840*/  @!P0 BRA `(.L_x_24) ;  /* 0x00000060005c8947 */ /* 0x008fea0003800000 */
.L_x_113:
[----:B------:R-:W-:Y:S01]  /*1850*/  VIADD R9, R9, 0x1 ;  /* 0x0000000109097836 */ /* 0x000fe20000000000 */
[----:B------:R3:W-:Y:S04]  /*1860*/  SYNCS.ARRIVE.TRANS64.A1T0 RZ, [R0+URZ+0xe0], RZ ;  /* 0x0000e0ff00ff79a7 */ /* 0x0007e800081000ff */
[----:B------:R-:W-:-:S04]  /*1870*/  ISETP.NE.AND P0, PT, R9, 0x2, PT ;  /* 0x000000020900780c */ /* 0x000fc80003f05270 */
[----:B------:R-:W-:Y:S02]  /*1880*/  SEL R9, R9, RZ, P0 ;  /* 0x000000ff09097207 */ /* 0x000fe40000000000 */
[----:B---3--:R-:W-:-:S04]  /*1890*/  SEL R0, RZ, 0x1, P0 ;  /* 0x00000001ff007807 */ /* 0x008fc80000000000 */
[----:B------:R-:W-:-:S07]  /*18a0*/  LOP3.LUT R8, R8, R0, RZ, 0x3c, !PT ;  /* 0x0000000008087212 */ /* 0x000fce00078e3cff */
.L_x_23:
[----:B------:R-:W-:Y:S01]  /*18b0*/  UMOV UR6, 0x400 ;  /* 0x0000040000067882 */ /* 0x000fe20000000000 */
[----:B------:R-:W-:Y:S01]  /*18c0*/  SHF.L.U32 R0, R12, 0x1f, RZ ;  /* 0x0000001f0c007819 */ /* 0x000fe200000006ff */
[----:B--2---:R-:W-:Y:S02]  /*18d0*/  ULEA UR6, UR45, UR6, 0x18 ;  /* 0x000000062d067291 */ /* 0x004fe4000f8ec0ff */
[----:B------:R-:W-:Y:S02]  /*18e0*/  UISETP.GE.U32.AND UP0, UPT, UR46, 0xff, UPT ;  /* 0x000000ff2e00788c */ /* 0x000fe4000bf06070 */
[----:B------:R-:W-:Y:S02]  /*18f0*/  ULEA UR4, UR5, UR6, 0x3 ;  /* 0x0000000605047291 */ /* 0x000fe4000f8e18ff */
[----:B------:R-:W-:Y:S02]  /*1900*/  USHF.L.U32 UR35, UR20, 0x6, URZ ;  /* 0x0000000614237899 */ /* 0x000fe400080006ff */
[----:B------:R-:W-:Y:S01]  /*1910*/  ULEA UR11, UR26, UR44, 0x7 ;  /* 0x0000002c1a0b7291 */ /* 0x000fe2000f8e38ff */
[----:B------:R-:W-:-:S04]  /*1920*/  UMOV UR13, URZ ;  /* 0x000000ff000d7c82 */ /* 0x000fc80008000000 */
[----:B------:R2:W3:Y:S01]  /*1930*/  SYNCS.PHASECHK.TRANS64.TRYWAIT P0, [UR4+0x28], R0 ;  /* 0x00002800ff0075a7 */ /* 0x0004e20008001104 */
[----:B------:R-:W-:Y:S06]  /*1940*/  BRA.U !UP0, `(.L_x_25) ;  /* 0x0000000108bc7547 */ /* 0x000fec000b800000 */
[----:B------:R-:W-:Y:S01]  /*1950*/  UMOV UR7, URZ ;  /* 0x000000ff00077c82 */ /* 0x000fe20008000000 */
[----:B------:R-:W-:-:S05]  /*1960*/  UMOV UR4, UR5 ;  /* 0x0000000500047c82 */ /* 0x000fca0008000000 */
.L_x_31:
[----:B------:R-:W-:Y:S01]  /*1970*/  ULEA UR33, UR4, UR6, 0x3 ;  /* 0x0000000604217291 */ /* 0x000fe2000f8e18ff */
[----:B---3--:R-:W-:Y:S01]  /*1980*/  @!P3 MOV R2, 0x6000 ;  /* 0x000060000002b802 */ /* 0x008fe20000000f00 */
[----:B-1-34-:R-:W-:Y:S10]  /*1990*/  @P0 BRA `(.L_x_26) ;  /* 0x00000000000c0947 */ /* 0x01aff40003800000 */
[----:B------:R-:W-:-:S04]  /*19a0*/  SHF.L.U32 R3, R12, 0x1f, RZ ;  /* 0x0000001f0c037819 */ /* 0x000fc800000006ff */
[----:B------:R-:W3:Y:S02]  /*19b0*/  SYNCS.PHASECHK.TRANS64.TRYWAIT P0, [UR33+0x28], R3 ;  /* 0x00002803ff0075a7 */ /* 0x000ee40008001121 */
[----:B---3--:R-:W-:Y:S05]  /*19c0*/  @!P0 BRA `(.L_x_27) ;  /* 0x0000006000108947 */ /* 0x008fea0003800000 */
.L_x_26:
[----:B------:R3:W-:Y:S01]  /*19d0*/  @!P3 SYNCS.ARRIVE.TRANS64 RZ, [UR33], R2 ;  /* 0x00000002ffffb9a7 */ /* 0x0007e20008000021 */
[----:B------:R-:W-:-:S04]  /*19e0*/  ULOP3.LUT UR5, UR25, 0x2, URZ, 0xfc, !UPT ;  /* 0x0000000219057892 */ /* 0x000fc8000f8efcff */
[----:B------:R-:W-:-:S09]  /*19f0*/  UISETP.NE.AND UP0, UPT, UR5, 0x2, UPT ;  /* 0x000000020500788c */ /* 0x000fd2000bf05270 */
[----:B------:R-:W-:Y:S05]  /*1a00*/  BRA.U UP0, `(.L_x_28) ;  /* 0x0000000100047547 */ /* 0x000fea000b800000 */
[----:B-1----:R-:W-:Y:S05]  /*1a10*/  BPT.TRAP 0x1 ;  /* 0x000000040000795c */ /* 0x002fea0000300000 */
.L_x_28:
[----:B------:R-:W-:Y:S04]  /*1a20*/  BSSY.RECONVERGENT B0, `(.L_x_29) ;  /* 0x0000003000007945 */ /* 0x000fe80003800200 */
[----:B------:R-:W-:Y:S05]  /*1a30*/  @P2 BRA `(.L_x_30) ;  /* 0x0000000000042947 */ /* 0x000fea0003800000 */
[----:B-1----:R-:W-:Y:S05]  /*1a40*/  BPT.TRAP 0x1 ;  /* 0x000000040000795c */ /* 0x002fea0000300000 */
.L_x_30:
[----:B-1----:R-:W-:Y:S05]  /*1a50*/  BSYNC.RECONVERGENT B0 ;  /* 0x0000000000007941 */ /* 0x002fea0003800200 */
.L_x_29:
[----:B------:R-:W-:Y:S02]  /*1a60*/  UIADD3 UR5, UPT, UPT, UR4, 0x1, URZ ;  /* 0x0000000104057890 */ /* 0x000fe4000fffe0ff */
[----:B------:R-:W-:Y:S02]  /*1a70*/  USHF.L.U32 UR34, UR7, 0x7, URZ ;  /* 0x0000000707227899 */ /* 0x000fe400080006ff */
[----:B------:R-:W-:Y:S02]  /*1a80*/  UISETP.NE.AND UP0, UPT, UR5, 0x5, UPT ;  /* 0x000000050500788c */ /* 0x000fe4000bf05270 */
[----:B------:R-:W-:Y:S02]  /*1a90*/  UIADD3 UR7, UPT, UPT, UR7, 0x1, URZ ;  /* 0x0000000107077890 */ /* 0x000fe4000fffe0ff */
[----:B------:R-:W-:Y:S02]  /*1aa0*/  USEL UR9, URZ, 0x1, UP0 ;  /* 0x00000001ff097887 */ /* 0x000fe40008000000 */
[----:B------:R-:W-:-:S02]  /*1ab0*/  USEL UR5, UR5, URZ, UP0 ;  /* 0x000000ff05057287 */ /* 0x000fc40008000000 */
[----:B------:R-:W-:Y:S02]  /*1ac0*/  UIADD3 UR14, UP0, UPT, UR28, 0x180, URZ ;  /* 0x000001801c0e7890 */ /* 0x000fe4000ff1e0ff */
[----:B------:R-:W-:Y:S01]  /*1ad0*/  ULEA UR8, UR5, UR6, 0x3 ;  /* 0x0000000605087291 */ /* 0x000fe2000f8e18ff */
[----:B------:R-:W-:Y:S01]  /*1ae0*/  LOP3.LUT R12, R12, UR9, RZ, 0x3c, !PT ;  /* 0x000000090c0c7c12 */ /* 0x000fe2000f8e3cff */
[----:B------:R-:W-:Y:S02]  /*1af0*/  ULEA UR32, UR4, UR6, 0xd ;  /* 0x0000000604207291 */ /* 0x000fe4000f8e68ff */
[----:B------:R-:W-:Y:S01]  /*1b00*/  UIADD3 UR16, UP1, UPT, UR28, 0x80, URZ ;  /* 0x000000801c107890 */ /* 0x000fe2000ff3e0ff */
[----:B--2---:R-:W-:Y:S01]  /*1b10*/  SHF.L.U32 R0, R12, 0x1f, RZ ;  /* 0x0000001f0c007819 */ /* 0x004fe200000006ff */
[----:B------:R-:W-:Y:S02]  /*1b20*/  UIADD3.X UR15, UPT, UPT, URZ, UR29, URZ, UP0, !UPT ;  /* 0x0000001dff0f7290 */ /* 0x000fe400087fe4ff */
[----:B------:R-:W-:Y:S01]  /*1b30*/  UISETP.NE.AND UP0, UPT, UR7, UR21, UPT ;  /* 0x000000150700728c */ /* 0x000fe2000bf05270 */
[----:B------:R4:W1:Y:S01]  /*1b40*/  SYNCS.PHASECHK.TRANS64.TRYWAIT P0, [UR8+0x28], R0 ;  /* 0x00002800ff0075a7 */ /* 0x0008620008001108 */
[----:B------:R-:W-:-:S02]  /*1b50*/  ULEA UR8, UR4, UR24, 0xe ;  /* 0x0000001804087291 */ /* 0x000fc4000f8e70ff */
[----:B------:R-:W-:Y:S02]  /*1b60*/  UIADD3.X UR17, UPT, UPT, URZ, UR29, URZ, UP1, !UPT ;  /* 0x0000001dff117290 */ /* 0x000fe40008ffe4ff */
[----:B------:R-:W-:Y:S02]  /*1b70*/  UIADD3 UR32, UPT, UPT, UR32, 0x4400, URZ ;  /* 0x0000440020207890 */ /* 0x000fe4000fffe0ff */
[----:B------:R-:W-:Y:S01]  /*1b80*/  UIADD3 UR8, UPT, UPT, UR6, 0xe400, UR8 ;  /* 0x0000e40006087890 */ /* 0x000fe2000fffe008 */
[----:B------:R-:W-:Y:S01]  /*1b90*/  UMOV UR18, 0x0 ;  /* 0x0000000000127882 */ /* 0x000fe20000000000 */
[----:B------:R-:W-:Y:S01]  /*1ba0*/  UMOV UR19, 0x10000000 ;  /* 0x1000000000137882 */ /* 0x000fe20000000000 */
[----:B------:R-:W-:Y:S01]  /*1bb0*/  UMOV UR4, 0x30000 ;  /* 0x0003000000047882 */ /* 0x000fe20000000000 */
[----:B------:R-:W-:Y:S01]  /*1bc0*/  UMOV UR12, UR36 ;  /* 0x00000024000c7c82 */ /* 0x000fe20008000000 */
[----:B------:R-:W-:Y:S01]  /*1bd0*/  UMOV UR9, UR33 ;  /* 0x0000002100097c82 */ /* 0x000fe20008000000 */
[----:B------:R-:W-:Y:S01]  /*1be0*/  UMOV UR10, UR34 ;  /* 0x00000022000a7c82 */ /* 0x000fe20008000000 */
[----:B------:R-:W-:Y:S01]  /*1bf0*/  UTMALDG.3D [UR32], [UR16], desc[UR18] ;  /* 0x00001220100075b4 */ /* 0x000fe20008011000 */
[----:B------:R-:W-:Y:S01]  /*1c00*/  UMOV UR13, UR21 ;  /* 0x00000015000d7c82 */ /* 0x000fe20008000000 */
[----:B------:R2:W-:Y:S02]  /*1c10*/  UTMALDG.3D.MULTICAST [UR8], [UR14], UR4, desc[UR18] ;  /* 0x000012080e0073b4 */ /* 0x0005e40008011804 */
[----:B--2---:R-:W-:Y:S01]  /*1c20*/  UMOV UR4, UR5 ;  /* 0x0000000500047c82 */ /* 0x004fe20008000000 */
[----:B------:R-:W-:Y:S05]  /*1c30*/  BRA.U UP0, `(.L_x_31) ;  /* 0xfffffffd004c7547 */ /* 0x000fea000b83ffff */
.L_x_25:
[----:B------:R-:W-:Y:S01]  /*1c40*/  ULEA UR4, UR5, UR6, 0x3 ;  /* 0x0000000605047291 */ /* 0x000fe2000f8e18ff */
[----:B--2-4-:R-:W-:Y:S01]  /*1c50*/  SHF.L.U32 R0, R12, 0x1f, RZ ;  /* 0x0000001f0c007819 */ /* 0x014fe200000006ff */
[----:B------:R-:W-:Y:S01]  /*1c60*/  @!P1 SYNCS.ARRIVE.TRANS64.A1T0 RZ, [UR6+0x78], RZ ;  /* 0x000078ffffff99a7 */ /* 0x000fe20008100006 */
[----:B------:R-:W-:-:S06]  /*1c70*/  UISETP.GT.AND UP0, UPT, UR41, UR40, UPT ;  /* 0x000000282900728c */ /* 0x000fcc000bf04270 */
[----:B-1-3--:R1:W2:Y:S03]  /*1c80*/  SYNCS.PHASECHK.TRANS64.TRYWAIT P0, [UR4+0x28], R0 ;  /* 0x00002800ff0075a7 */ /* 0x00a2a60008001104 */
[----:B------:R-:W-:Y:S05]  /*1c90*/  BRA.U !UP0, `(.L_x_32) ;  /* 0x0000000108c07547 */ /* 0x000fea000b800000 */
[----:B------:R-:W-:Y:S01]  /*1ca0*/  UIADD3 UR26, UPT, UPT, UR43, UR13, URZ ;  /* 0x0000000d2b1a7290 */ /* 0x000fe2000fffe0ff */
[----:B------:R-:W-:-:S11]  /*1cb0*/  UMOV UR4, UR5 ;  /* 0x0000000500047c82 */ /* 0x000fd60008000000 */
.L_x_38:
[----:B------:R-:W-:Y:S01]  /*1cc0*/  ULEA UR17, UR4, UR6, 0x3 ;  /* 0x0000000604117291 */ /* 0x000fe2000f8e18ff */
[----:B--2---:R-:W-:Y:S01]  /*1cd0*/  @!P3 MOV R2, 0x6000 ;  /* 0x000060000002b802 */ /* 0x004fe20000000f00 */
[----:B--234-:R-:W-:Y:S10]  /*1ce0*/  @P0 BRA `(.L_x_33) ;  /* 0x00000000000c0947 */ /* 0x01cff40003800000 */
[----:B------:R-:W-:-:S04]  /*1cf0*/  SHF.L.U32 R3, R12, 0x1f, RZ ;  /* 0x0000001f0c037819 */ /* 0x000fc800000006ff */
[----:B------:R-:W2:Y:S02]  /*1d00*/  SYNCS.PHASECHK.TRANS64.TRYWAIT P0, [UR17+0x28], R3 ;  /* 0x00002803ff0075a7 */ /* 0x000ea40008001111 */
[----:B--2---:R-:W-:Y:S05]  /*1d10*/  @!P0 BRA `(.L_x_34) ;  /* 0x0000005c00548947 */ /* 0x004fea0003800000 */
.L_x_33:
[----:B------:R2:W-:Y:S01]  /*1d20*/  @!P3 SYNCS.ARRIVE.TRANS64 RZ, [UR17], R2 ;  /* 0x00000002ffffb9a7 */ /* 0x0005e20008000011 */
[----:B------:R-:W-:-:S04]  /*1d30*/  ULOP3.LUT UR5, UR25, 0x2, URZ, 0xfc, !UPT ;  /* 0x0000000219057892 */ /* 0x000fc8000f8efcff */
[----:B------:R-:W-:-:S09]  /*1d40*/  UISETP.NE.AND UP0, UPT, UR5, 0x2, UPT ;  /* 0x000000020500788c */ /* 0x000fd2000bf05270 */
[----:B------:R-:W-:Y:S05]  /*1d50*/  BRA.U UP0, `(.L_x_35) ;  /* 0x0000000100047547 */ /* 0x000fea000b800000 */
[----:B------:R-:W-:Y:S05]  /*1d60*/  BPT.TRAP 0x1 ;  /* 0x000000040000795c */ /* 0x000fea0000300000 */
.L_x_35:
[----:B------:R-:W-:Y:S04]  /*1d70*/  BSSY.RECONVERGENT B0, `(.L_x_36) ;  /* 0x0000003000007945 */ /* 0x000fe80003800200 */
[----:B------:R-:W-:Y:S05]  /*1d80*/  @P2 BRA `(.L_x_37) ;  /* 0x0000000000042947 */ /* 0x000fea0003800000 */
[----:B------:R-:W-:Y:S05]  /*1d90*/  BPT.TRAP 0x1 ;  /* 0x000000040000795c */ /* 0x000fea0000300000 */
.L_x_37:
[----:B------:R-:W-:Y:S05]  /*1da0*/  BSYNC.RECONVERGENT B0 ;  /* 0x0000000000007941 */ /* 0x000fea0003800200 */
.L_x_36:
[----:B------:R-:W-:Y:S02]  /*1db0*/  UIADD3 UR5, UPT, UPT, UR4, 0x1, URZ ;  /* 0x0000000104057890 */ /* 0x000fe4000fffe0ff */
[----:B------:R-:W-:Y:S02]  /*1dc0*/  USHF.L.U32 UR18, UR13, 0x7, URZ ;  /* 0x000000070d127899 */ /* 0x000fe400080006ff */
[----:B------:R-:W-:Y:S02]  /*1dd0*/  UISETP.NE.AND UP0, UPT, UR5, 0x5, UPT ;  /* 0x000000050500788c */ /* 0x000fe4000bf05270 */
[----:B------:R-:W-:Y:S02]  /*1de0*/  UIADD3 UR13, UPT, UPT, UR13, 0x1, URZ ;  /* 0x000000010d0d7890 */ /* 0x000fe4000fffe0ff */
[----:B------:R-:W-:Y:S02]  /*1df0*/  USEL UR8, URZ, 0x1, UP0 ;  /* 0x00000001ff087887 */ /* 0x000fe40008000000 */
[----:B------:R-:W-:-:S02]  /*1e00*/  USEL UR5, UR5, URZ, UP0 ;  /* 0x000000ff05057287 */ /* 0x000fc40008000000 */
[----:B------:R-:W-:Y:S02]  /*1e10*/  UIADD3 UR14, UP0, UPT, UR28, 0x180, URZ ;  /* 0x000001801c0e7890 */ /* 0x000fe4000ff1e0ff */
[----:B------:R-:W-:Y:S01]  /*1e20*/  LOP3.LUT R12, R12, UR8, RZ, 0x3c, !PT ;  /* 0x000000080c0c7c12 */ /* 0x000fe2000f8e3cff */
[----:B------:R-:W-:Y:S02]  /*1e30*/  ULEA UR16, UR4, UR6, 0xd ;  /* 0x0000000604107291 */ /* 0x000fe4000f8e68ff */
[----:B------:R-:W-:Y:S01]  /*1e40*/  UIADD3 UR22, UP1, UPT, UR28, 0x80, URZ ;  /* 0x000000801c167890 */ /* 0x000fe2000ff3e0ff */
[----:B-1----:R-:W-:Y:S01]  /*1e50*/  SHF.L.U32 R0, R12, 0x1f, RZ ;  /* 0x0000001f0c007819 */ /* 0x002fe200000006ff */
[----:B------:R-:W-:Y:S02]  /*1e60*/  UIADD3.X UR15, UPT, UPT, URZ, UR29, URZ, UP0, !UPT ;  /* 0x0000001dff0f7290 */ /* 0x000fe400087fe4ff */
[----:B------:R-:W-:Y:S02]  /*1e70*/  ULEA UR8, UR4, UR24, 0xe ;  /* 0x0000001804087291 */ /* 0x000fe4000f8e70ff */
[----:B------:R-:W-:-:S02]  /*1e80*/  UISETP.NE.AND UP0, UPT, UR13, UR26, UPT ;  /* 0x0000001a0d00728c */ /* 0x000fc4000bf05270 */
[----:B------:R-:W-:Y:S02]  /*1e90*/  ULEA UR7, UR5, UR6, 0x3 ;  /* 0x0000000605077291 */ /* 0x000fe4000f8e18ff */
[----:B------:R-:W-:Y:S02]  /*1ea0*/  UIADD3 UR16, UPT, UPT, UR16, 0x4400, URZ ;  /* 0x0000440010107890 */ /* 0x000fe4000fffe0ff */
[----:B------:R-:W-:Y:S02]  /*1eb0*/  UIADD3.X UR23, UPT, UPT, URZ, UR29, URZ, UP1, !UPT ;  /* 0x0000001dff177290 */ /* 0x000fe40008ffe4ff */
[----:B------:R-:W-:Y:S01]  /*1ec0*/  UIADD3 UR8, UPT, UPT, UR6, 0xe400, UR8 ;  /* 0x0000e40006087890 */ /* 0x000fe2000fffe008 */
[----:B------:R-:W-:Y:S01]  /*1ed0*/  UMOV UR30, 0x0 ;  /* 0x00000000001e7882 */ /* 0x000fe20000000000 */
[----:B------:R-:W-:Y:S01]  /*1ee0*/  UMOV UR31, 0x10000000 ;  /* 0x10000000001f7882 */ /* 0x000fe20000000000 */
[----:B------:R-:W-:Y:S01]  /*1ef0*/  UMOV UR19, UR35 ;  /* 0x0000002300137c82 */ /* 0x000fe20008000000 */
[----:B------:R-:W-:Y:S01]  /*1f00*/  UMOV UR20, UR36 ;  /* 0x0000002400147c82 */ /* 0x000fe20008000000 */
[----:B------:R3:W4:Y:S01]  /*1f10*/  SYNCS.PHASECHK.TRANS64.TRYWAIT P0, [UR7+0x28], R0 ;  /* 0x00002800ff0075a7 */ /* 0x0007220008001107 */
[----:B------:R-:W-:Y:S01]  /*1f20*/  UMOV UR4, 0x30000 ;  /* 0x0003000000047882 */ /* 0x000fe20000000000 */
[----:B------:R-:W-:Y:S01]  /*1f30*/  UMOV UR12, UR36 ;  /* 0x00000024000c7c82 */ /* 0x000fe20008000000 */
[----:B------:R-:W-:Y:S01]  /*1f40*/  UMOV UR9, UR17 ;  /* 0x0000001100097c82 */ /* 0x000fe20008000000 */
[----:B------:R-:W-:Y:S01]  /*1f50*/  UMOV UR10, UR18 ;  /* 0x00000012000a7c82 */ /* 0x000fe20008000000 */
[----:B------:R-:W-:Y:S01]  /*1f60*/  UTMALDG.3D [UR16], [UR22], desc[UR30] ;  /* 0x00001e10160075b4 */ /* 0x000fe20008011000 */
[----:B------:R1:W-:Y:S02]  /*1f70*/  UTMALDG.3D.MULTICAST [UR8], [UR14], UR4, desc[UR30] ;  /* 0x00001e080e0073b4 */ /* 0x0003e40008011804 */
[----:B-1----:R-:W-:Y:S01]  /*1f80*/  UMOV UR4, UR5 ;  /* 0x0000000500047c82 */ /* 0x002fe20008000000 */
[----:B------:R-:W-:Y:S05]  /*1f90*/  BRA.U UP0, `(.L_x_38) ;  /* 0xfffffffd00487547 */ /* 0x000fea000b83ffff */
.L_x_32:
[C---:B------:R-:W-:Y:S01]  /*1fa0*/  LEA R3, R11.reuse, UR6, 0x3 ;  /* 0x000000060b037c11 */ /* 0x040fe2000f8e18ff */
[----:B------:R-:W-:Y:S01]  /*1fb0*/  NOP ;  /* 0x0000000000007918 */ /* 0x000fe20000000000 */
[----:B-1-3--:R-:W-:Y:S02]  /*1fc0*/  SHF.L.U32 R0, R10, 0x1f, RZ ;  /* 0x0000001f0a007819 */ /* 0x00afe400000006ff */
[----:B------:R-:W-:Y:S02]  /*1fd0*/  LEA R4, R11, UR6, 0x4 ;  /* 0x000000060b047c11 */ /* 0x000fe4000f8e20ff */
[----:B--2-4-:R-:W1:Y:S02]  /*1fe0*/  SYNCS.PHASECHK.TRANS64.TRYWAIT P0, [R3+URZ+0x80], R0 ;  /* 0x00008000030075a7 */ /* 0x014e6400080011ff */
[----:B-1----:R-:W-:Y:S05]  /*1ff0*/  @!P0 BRA `(.L_x_39) ;  /* 0x0000005800b48947 */ /* 0x002fea0003800000 */
.L_x_116:
[----:B------:R-:W2:Y:S01]  /*2000*/  LDS.128 R4, [R4+0x110] ;  /* 0x0001100004047984 */ /* 0x000ea20000000c00 */
[----:B------:R-:W-:Y:S01]  /*2010*/  UISETP.GE.AND UP0, UPT, UR42, 0x1, UPT ;  /* 0x000000012a00788c */ /* 0x000fe2000bf06270 */
[----:B------:R-:W-:Y:S01]  /*2020*/  @!PT LDS RZ, [RZ] ;  /* 0x00000000fffff984 */ /* 0x000fe20000000800 */
[----:B------:R-:W-:Y:S01]  /*2030*/  @!PT LDS RZ, [RZ] ;  /* 0x00000000fffff984 */ /* 0x000fe20000000800 */
[----:B------:R-:W-:Y:S01]  /*2040*/  @!PT LDS RZ, [RZ] ;  /* 0x00000000fffff984 */ /* 0x000fe20000000800 */
[----:B------:R-:W-:Y:S01]  /*2050*/  @!PT LDS RZ, [RZ] ;  /* 0x00000000fffff984 */ /* 0x000fe20000000800 */
[----:B------:R3:W-:Y:S06]  /*2060*/  MEMBAR.ALL.CTA ;  /* 0x0000000000007992 */ /* 0x0007ec0000008000 */
[----:B---3--:R-:W3:Y:S01]  /*2070*/  FENCE.VIEW.ASYNC.S ;  /* 0x00000000000073c6 */ /* 0x008ee20000000000 */
[----:B--2---:R-:W-:-:S13]  /*2080*/  LOP3.LUT P0, RZ, R6, 0x1, RZ, 0xc0, !PT ;  /* 0x0000000106ff7812 */ /* 0x004fda000780c0ff */
[----:B---3--:R-:W-:Y:S01]  /*2090*/  VOTEU.ANY UP1, P0 ;  /* 0x0000000000ff7886 */ /* 0x008fe20000020100 */
[----:B------:R-:W-:-:S13]  /*20a0*/  PLOP3.LUT P0, PT, PT, PT, UP1, 0x80, 0x8 ;  /* 0x000000000008781c */ /* 0x000fda0003f0f018 */
[----:B-1----:R-:W-:Y:S02]  /*20b0*/  @P0 LOP3.LUT R0, R5, 0xffff, RZ, 0xc0, !PT ;  /* 0x0000ffff05000812 */ /* 0x002fe400078ec0ff */
[----:B------:R-:W-:Y:S02]  /*20c0*/  @P0 MOV R2, R4 ;  /* 0x0000000400020202 */ /* 0x000fe40000000f00 */
[----:B------:R-:W-:Y:S01]  /*20d0*/  @P0 R2UR UR7, R0 ;  /* 0x00000000000702ca */ /* 0x000fe200000e0000 */
[----:B------:R-:W-:Y:S01]  /*20e0*/  VIADD R0, R3, 0x90 ;  /* 0x0000009003007836 */ /* 0x000fe20000000000 */
[----:B------:R-:W-:Y:S02]  /*20f0*/  @P0 SHF.R.U32.HI R4, RZ, 0x10, R5 ;  /* 0x00000010ff040819 */ /* 0x000fe40000011605 */
[----:B------:R-:W-:Y:S02]  /*2100*/  @P0 R2UR UR8, R2 ;  /* 0x00000000020802ca */ /* 0x000fe400000e0000 */
[----:B------:R-:W-:-:S02]  /*2110*/  PRMT R0, RZ, 0x654, R0 ;  /* 0x00000654ff007816 */ /* 0x000fc40000000000 */
[----:B------:R-:W-:Y:S02]  /*2120*/  @P0 R2UR UR4, R4 ;  /* 0x00000000040402ca */ /* 0x000fe400000e0000 */
[----:B------:R1:W-:Y:S03]  /*2130*/  SYNCS.ARRIVE.TRANS64.RED.A1T0 RZ, [R0+URZ], RZ ;  /* 0x000000ff00ff79a7 */ /* 0x0003e600081004ff */
[----:B------:R-:W-:-:S04]  /*2140*/  @UP1 UMOV UR27, UR7 ;  /* 0x00000007001b1c82 */ /* 0x000fc80008000000 */
[----:B------:R-:W-:-:S04]  /*2150*/  @UP1 UMOV UR37, UR8 ;  /* 0x0000000800251c82 */ /* 0x000fc80008000000 */
[----:B------:R-:W-:Y:S01]  /*2160*/  @UP1 UMOV UR36, UR4 ;  /* 0x0000000400241c82 */ /* 0x000fe20008000000 */
[----:B------:R-:W-:Y:S05]  /*2170*/  BRA.U !UP0, `(.L_x_40) ;  /* 0x0000000108d47547 */ /* 0x000fea000b800000 */
[----:B------:R-:W2:Y:S01]  /*2180*/  LDCU.128 UR12, c[0x0][0xb10] ;  /* 0x00016200ff0c77ac */ /* 0x000ea20008000c00 */
[----:B------:R-:W3:Y:S01]  /*2190*/  LDCU UR26, c[0x0][0xb20] ;  /* 0x00016400ff1a77ac */ /* 0x000ee20008000800 */
[----:B------:R-:W4:Y:S01]  /*21a0*/  LDCU UR20, c[0x0][0xb0c] ;  /* 0x00016180ff1477ac */ /* 0x000f220008000800 */
[----:B------:R-:W1:Y:S01]  /*21b0*/  LDCU.64 UR10, c[0x0][0xb28] ;  /* 0x00016500ff0a77ac */ /* 0x000e620008000a00 */
[----:B------:R-:W-:Y:S02]  /*21c0*/  UISETP.NE.AND UP3, UPT, UR42, 0x1, UPT ;  /* 0x000000012a00788c */ /* 0x000fe4000bf65270 */
[----:B--2---:R-:W-:Y:S02]  /*21d0*/  UIMAD.WIDE.U32 UR16, UR38, UR15, URZ ;  /* 0x0000000f261072a5 */ /* 0x004fe4000f8e00ff */
[----:B------:R-:W-:Y:S02]  /*21e0*/  UIMAD.WIDE.U32 UR8, UR39, UR12, URZ ;  /* 0x0000000c270872a5 */ /* 0x000fe4000f8e00ff */
[----:B------:R-:W-:-:S02]  /*21f0*/  UISETP.NE.AND UP0, UPT, UR14, 0x1, UPT ;  /* 0x000000010e00788c */ /* 0x000fc4000bf05270 */
[----:B------:R-:W-:Y:S01]  /*2200*/  UIMAD.WIDE.U32 UR22, UR27, UR15, URZ ;  /* 0x0000000f1b1672a5 */ /* 0x000fe2000f8e00ff */
[----:B------:R-:W-:Y:S02]  /*2210*/  UMOV UR16, UR17 ;  /* 0x0000001100107c82 */ /* 0x000fe40008000000 */
[----:B------:R-:W-:Y:S01]  /*2220*/  UMOV UR8, UR9 ;  /* 0x0000000900087c82 */ /* 0x000fe20008000000 */
[----:B---3--:R-:W-:Y:S02]  /*2230*/  USHF.R.U32.HI UR16, URZ, UR26, UR16 ;  /* 0x0000001aff107299 */ /* 0x008fe40008011610 */
[----:B----4-:R-:W-:Y:S02]  /*2240*/  UISETP.NE.AND UP2, UPT, UR20, 0x1, UPT ;  /* 0x000000011400788c */ /* 0x010fe4000bf45270 */
[----:B------:R-:W-:Y:S02]  /*2250*/  USHF.R.U32.HI UR8, URZ, UR13, UR8 ;  /* 0x0000000dff087299 */ /* 0x000fe40008011608 */
[----:B------:R-:W-:-:S02]  /*2260*/  USEL UR7, UR38, UR16, !UP0 ;  /* 0x0000001026077287 */ /* 0x000fc4000c000000 */
[----:B------:R-:W-:Y:S02]  /*2270*/  USEL UR8, UR39, UR8, !UP2 ;  /* 0x0000000827087287 */ /* 0x000fe4000d000000 */
[----:B-1----:R-:W-:Y:S01]  /*2280*/  UIMAD.WIDE.U32 UR16, UR7, UR10, URZ ;  /* 0x0000000a071072a5 */ /* 0x002fe2000f8e00ff */
[----:B------:R-:W-:Y:S01]  /*2290*/  UMOV UR4, UR23 ;  /* 0x0000001700047c82 */ /* 0x000fe20008000000 */
[----:B------:R-:W-:Y:S02]  /*22a0*/  UIMAD.WIDE.U32 UR18, UR37, UR12, URZ ;  /* 0x0000000c251272a5 */ /* 0x000fe4000f8e00ff */
[----:B------:R-:W-:-:S03]  /*22b0*/  UIMAD.WIDE.U32 UR22, UR8, UR10, URZ ;  /* 0x0000000a081672a5 */ /* 0x000fc6000f8e00ff */
[----:B------:R-:W-:Y:S01]  /*22c0*/  UMOV UR16, UR17 ;  /* 0x0000001100107c82 */ /* 0x000fe20008000000 */
[----:B------:R-:W-:Y:S02]  /*22d0*/  USHF.R.U32.HI UR4, URZ, UR26, UR4 ;  /* 0x0000001aff047299 */ /* 0x000fe40008011604 */
[----:B------:R-:W-:Y:S01]  /*22e0*/  @UP3 USHF.R.U32.HI UR7, URZ, UR11, UR16 ;  /* 0x0000000bff073299 */ /* 0x000fe20008011610 */
[----:B------:R-:W-:Y:S01]  /*22f0*/  UMOV UR18, UR19 ;  /* 0x0000001300127c82 */ /* 0x000fe20008000000 */
[----:B------:R-:W-:Y:S01]  /*2300*/  UMOV UR22, UR23 ;  /* 0x0000001700167c82 */ /* 0x000fe20008000000 */
[----:B------:R-:W-:Y:S02]  /*2310*/  USHF.R.U32.HI UR13, URZ, UR13, UR18 ;  /* 0x0000000dff0d7299 */ /* 0x000fe40008011612 */
[----:B------:R-:W-:Y:S02]  /*2320*/  USEL UR4, UR27, UR4, !UP0 ;  /* 0x000000041b047287 */ /* 0x000fe4000c000000 */
[----:B------:R-:W-:-:S02]  /*2330*/  @UP3 USHF.R.U32.HI UR8, URZ, UR11, UR22 ;  /* 0x0000000bff083299 */ /* 0x000fc40008011616 */
[----:B------:R-:W-:Y:S02]  /*2340*/  UIMAD UR9, UR42, UR7, URZ ;  /* 0x000000072a0972a4 */ /* 0x000fe4000f8e02ff */
[----:B------:R-:W-:Y:S02]  /*2350*/  USEL UR7, UR37, UR13, !UP2 ;  /* 0x0000000d25077287 */ /* 0x000fe4000d000000 */
[----:B------:R-:W-:Y:S02]  /*2360*/  UIMAD UR12, UR42, UR8, URZ ;  /* 0x000000082a0c72a4 */ /* 0x000fe4000f8e02ff */
[----:B------:R-:W-:Y:S02]  /*2370*/  UISETP.GE.AND UP0, UPT, UR4, UR9, UPT ;  /* 0x000000090400728c */ /* 0x000fe4000bf06270 */
[----:B------:R-:W-:Y:S02]  /*2380*/  UIMAD.WIDE.U32 UR16, UR4, UR10, URZ ;  /* 0x0000000a041072a5 */ /* 0x000fe4000f8e00ff */
[----:B------:R-:W-:-:S02]  /*2390*/  UISETP.GE.OR UP0, UPT, UR7, UR12, UP0 ;  /* 0x0000000c0700728c */ /* 0x000fc40008706670 */
[----:B------:R-:W-:Y:S02]  /*23a0*/  UIMAD.WIDE.U32 UR12, UR7, UR10, URZ ;  /* 0x0000000a070c72a5 */ /* 0x000fe4000f8e00ff */
[----:B------:R-:W-:Y:S01]  /*23b0*/  UIADD3 UR15, UPT, UPT, -UR4, URZ, URZ ;  /* 0x000000ff040f7290 */ /* 0x000fe2000fffe1ff */
[----:B------:R-:W-:Y:S01]  /*23c0*/  UMOV UR10, UR17 ;  /* 0x00000011000a7c82 */ /* 0x000fe20008000000 */
[----:B------:R-:W-:Y:S02]  /*23d0*/  UIADD3 UR12, UPT, UPT, -UR7, URZ, URZ ;  /* 0x000000ff070c7290 */ /* 0x000fe4000fffe1ff */
[----:B------:R-:W-:-:S03]  /*23e0*/  USHF.R.U32.HI UR10, URZ, UR11, UR10 ;  /* 0x0000000bff0a7299 */ /* 0x000fc6000801160a */
[----:B------:R-:W-:Y:S01]  /*23f0*/  @!UP0 UMOV UR9, UR13 ;  /* 0x0000000d00098c82 */ /* 0x000fe20008000000 */
[----:B------:R-:W-:Y:S02]  /*2400*/  UIMAD UR15, UR14, UR15, UR27 ;  /* 0x0000000f0e0f72a4 */ /* 0x000fe4000f8e021b */
[----:B------:R-:W-:Y:S02]  /*2410*/  USEL UR10, UR4, UR10, !UP3 ;  /* 0x0000000a040a7287 */ /* 0x000fe4000d800000 */
[----:B------:R-:W-:Y:S02]  /*2420*/  @!UP0 USHF.R.U32.HI UR9, URZ, UR11, UR9 ;  /* 0x0000000bff098299 */ /* 0x000fe40008011609 */
[----:B------:R-:W-:Y:S02]  /*2430*/  UIADD3 UR11, UPT, UPT, -UR10, URZ, URZ ;  /* 0x000000ff0a0b7290 */ /* 0x000fe4000fffe1ff */
[----:B------:R-:W-:Y:S02]  /*2440*/  @!UP0 USEL UR9, UR7, UR9, !UP3 ;  /* 0x0000000907098287 */ /* 0x000fe4000d800000 */
[----:B------:R-:W-:-:S02]  /*2450*/  UIMAD UR11, UR42, UR11, UR4 ;  /* 0x0000000b2a0b72a4 */ /* 0x000fc4000f8e0204 */
[----:B------:R-:W-:Y:S02]  /*2460*/  @!UP0 UIADD3 UR10, UPT, UPT, UR10, -UR9, URZ ;  /* 0x800000090a0a8290 */ /* 0x000fe4000fffe0ff */
[----:B------:R-:W-:Y:S02]  /*2470*/  @!UP0 UIMAD UR9, UR11, UR8, UR9 ;  /* 0x000000080b0982a4 */ /* 0x000fe4000f8e0209 */
[----:B------:R-:W-:Y:S02]  /*2480*/  @!UP0 UIMAD UR4, UR42, UR10, UR7 ;  /* 0x0000000a2a0482a4 */ /* 0x000fe4000f8e0207 */
[----:B------:R-:W-:Y:S02]  /*2490*/  UIMAD UR8, UR20, UR12, UR37 ;  /* 0x0000000c140872a4 */ /* 0x000fe4000f8e0225 */
[----:B------:R-:W-:Y:S01]  /*24a0*/  UIMAD UR27, UR4, UR14, UR15 ;  /* 0x0000000e041b72a4 */ /* 0x000fe2000f8e020f */
[----:B------:R-:W-:Y:S02]  /*24b0*/  @!UP0 UMOV UR7, UR9 ;  /* 0x0000000900078c82 */ /* 0x000fe40008000000 */
[----:B------:R-:W-:-:S12]  /*24c0*/  UIMAD UR37, UR7, UR20, UR8 ;  /* 0x00000014072572a4 */ /* 0x000fd8000f8e0208 */
.L_x_40:
[----:B------:R-:W2:Y:S02]  /*24d0*/  LDCU UR4, c[0x0][0xb30] ;  /* 0x00016600ff0477ac */ /* 0x000ea40008000800 */
[----:B--2---:R-:W-:-:S09]  /*24e0*/  UISETP.NE.AND UP0, UPT, UR4, 0x1, UPT ;  /* 0x000000010400788c */ /* 0x004fd2000bf05270 */
[----:B------:R-:W-:Y:S05]  /*24f0*/  BRA.U UP0, `(.L_x_41) ;  /* 0x0000000100447547 */ /* 0x000fea000b800000 */
[----:B------:R-:W2:Y:S01]  /*2500*/  LDCU.128 UR12, c[0x0][0xb10] ;  /* 0x00016200ff0c77ac */ /* 0x000ea20008000c00 */
[----:B------:R-:W3:Y:S01]  /*2510*/  LDCU UR16, c[0x0][0xb0c] ;  /* 0x00016180ff1077ac */ /* 0x000ee20008000800 */
[----:B------:R-:W4:Y:S01]  /*2520*/  LDCU UR17, c[0x0][0xb20] ;  /* 0x00016400ff1177ac */ /* 0x000f220008000800 */
[----:B--2---:R-:W-:Y:S02]  /*2530*/  UIMAD.WIDE.U32 UR10, UR37, UR12, URZ ;  /* 0x0000000c250a72a5 */ /* 0x004fe4000f8e00ff */
[----:B------:R-:W-:Y:S02]  /*2540*/  UIMAD.WIDE.U32 UR8, UR27, UR15, URZ ;  /* 0x0000000f1b0872a5 */ /* 0x000fe4000f8e00ff */
[----:B---3--:R-:W-:Y:S02]  /*2550*/  UISETP.NE.AND UP2, UPT, UR16, 0x1, UPT ;  /* 0x000000011000788c */ /* 0x008fe4000bf45270 */
[----:B------:R-:W-:Y:S01]  /*2560*/  UISETP.NE.AND UP0, UPT, UR14, 0x1, UPT ;  /* 0x000000010e00788c */ /* 0x000fe2000bf05270 */
[----:B------:R-:W-:-:S02]  /*2570*/  UMOV UR7, UR11 ;  /* 0x0000000b00077c82 */ /* 0x000fc40008000000 */
[----:B------:R-:W-:Y:S01]  /*2580*/  UMOV UR4, UR9 ;  /* 0x0000000900047c82 */ /* 0x000fe20008000000 */
[----:B------:R-:W-:Y:S02]  /*2590*/  USHF.R.U32.HI UR7, URZ, UR13, UR7 ;  /* 0x0000000dff077299 */ /* 0x000fe40008011607 */
[----:B----4-:R-:W-:Y:S02]  /*25a0*/  USHF.R.U32.HI UR4, URZ, UR17, UR4 ;  /* 0x00000011ff047299 */ /* 0x010fe40008011604 */
[----:B------:R-:W-:Y:S02]  /*25b0*/  USEL UR7, UR37, UR7, !UP2 ;  /* 0x0000000725077287 */ /* 0x000fe4000d000000 */
[----:B------:R-:W-:-:S04]  /*25c0*/  USEL UR4, UR27, UR4, !UP0 ;  /* 0x000000041b047287 */ /* 0x000fc8000c000000 */
[----:B------:R-:W-:Y:S02]  /*25d0*/  UIADD3 UR8, UPT, UPT, UR7, -UR4, URZ ;  /* 0x8000000407087290 */ /* 0x000fe4000fffe0ff */
[----:B------:R-:W-:Y:S02]  /*25e0*/  UIADD3 UR4, UPT, UPT, -UR7, UR4, URZ ;  /* 0x0000000407047290 */ /* 0x000fe4000fffe1ff */
[----:B------:R-:W-:Y:S02]  /*25f0*/  UIMAD UR27, UR8, UR14, UR27 ;  /* 0x0000000e081b72a4 */ /* 0x000fe4000f8e021b */
[----:B------:R-:W-:-:S12]  /*2600*/  UIMAD UR37, UR4, UR16, UR37 ;  /* 0x00000010042572a4 */ /* 0x000fd8000f8e0225 */
.L_x_41:
[----:B------:R-:W-:Y:S01]  /*2610*/  VIADD R11, R11, 0x1 ;  /* 0x000000010b0b7836 */ /* 0x000fe20000000000 */
[----:B------:R-:W-:Y:S01]  /*2620*/  R2UR UR4, R76 ;  /* 0x000000004c0472ca */ /* 0x000fe200000e0000 */
[----:B------:R-:W-:Y:S01]  /*2630*/  UIADD3 UR26, UPT, UPT, UR27, UR63, URZ ;  /* 0x0000003f1b1a7290 */ /* 0x000fe2000fffe0ff */
[----:B------:R-:W-:Y:S02]  /*2640*/  PLOP3.LUT P1, PT, PT, PT, PT, 0x80, 0x8 ;  /* 0x000000000008781c */ /* 0x000fe40003f2f070 */
[----:B------:R-:W-:-:S04]  /*2650*/  ISETP.NE.AND P0, PT, R11, 0x2, PT ;  /* 0x000000020b00780c */ /* 0x000fc80003f05270 */
[----:B-1----:R-:W-:Y:S02]  /*2660*/  SEL R0, RZ, 0x1, P0 ;  /* 0x00000001ff007807 */ /* 0x002fe40000000000 */
[----:B------:R-:W-:Y:S02]  /*2670*/  SEL R11, R11, RZ, P0 ;  /* 0x000000ff0b0b7207 */ /* 0x000fe40000000000 */
[----:B------:R-:W-:Y:S01]  /*2680*/  LOP3.LUT R10, R10, R0, RZ, 0x3c, !PT ;  /* 0x000000000a0a7212 */ /* 0x000fe200078e3cff */
[----:B------:R-:W-:Y:S01]  /*2690*/  UIADD3 UR20, UPT, UPT, UR37, UR4, URZ ;  /* 0x0000000425147290 */ /* 0x000fe2000fffe0ff */
[----:B------:R-:W-:Y:S11]  /*26a0*/  BRA.U UP1, `(.L_x_42) ;  /* 0xfffffff101407547 */ /* 0x000ff6000b83ffff */
[----:B------:R-:W-:Y:S01]  /*26b0*/  UIADD3 UR7, UPT, UPT, UR6, 0x28, URZ ;  /* 0x0000002806077890 */ /* 0x000fe2000fffe0ff */
[----:B------:R-:W-:-:S03]  /*26c0*/  SHF.L.U32 R2, R12, 0x1f, RZ ;  /* 0x0000001f0c027819 */ /* 0x000fc600000006ff */
[----:B------:R-:W-:-:S09]  /*26d0*/  ULEA UR4, UR5, UR7, 0x3 ;  /* 0x0000000705047291 */ /* 0x000fd2000f8e18ff */
[----:B------:R-:W1:Y:S02]  /*26e0*/  SYNCS.PHASECHK.TRANS64.TRYWAIT P0, [UR4], R2 ;  /* 0x00000002ff0075a7 */ /* 0x000e640008001104 */
[----:B-1----:R-:W-:Y:S05]  /*26f0*/  @!P0 BRA `(.L_x_43) ;  /* 0x0000005400088947 */ /* 0x002fea0003800000 */
.L_x_118:
[----:B------:R-:W-:-:S04]  /*2700*/  UIADD3 UR4, UPT, UPT, UR5, 0x1, URZ ;  /* 0x0000000105047890 */ /* 0x000fc8000fffe0ff */
[----:B------:R-:W-:-:S04]  /*2710*/  UISETP.NE.AND UP0, UPT, UR4, 0x5, UPT ;  /* 0x000000050400788c */ /* 0x000fc8000bf05270 */
[----:B------:R-:W-:Y:S02]  /*2720*/  USEL UR6, URZ, 0x1, UP0 ;  /* 0x00000001ff067887 */ /* 0x000fe40008000000 */
[----:B------:R-:W-:-:S04]  /*2730*/  USEL UR4, UR4, URZ, UP0 ;  /* 0x000000ff04047287 */ /* 0x000fc80008000000 */
[----:B------:R-:W-:Y:S01]  /*2740*/  ULEA UR5, UR4, UR7, 0x3 ;  /* 0x0000000704057291 */ /* 0x000fe2000f8e18ff */
[----:B-1----:R-:W-:-:S04]  /*2750*/  LOP3.LUT R2, R12, UR6, RZ, 0x3c, !PT ;  /* 0x000000060c027c12 */ /* 0x002fc8000f8e3cff */
[----:B------:R-:W-:-:S04]  /*2760*/  SHF.L.U32 R3, R2, 0x1f, RZ ;  /* 0x0000001f02037819 */ /* 0x000fc800000006ff */
[----:B------:R-:W1:Y:S02]  /*2770*/  SYNCS.PHASECHK.TRANS64.TRYWAIT P0, [UR5], R3 ;  /* 0x00000003ff0075a7 */ /* 0x000e640008001105 */
[----:B-1----:R-:W-:Y:S05]  /*2780*/  @!P0 BRA `(.L_x_44) ;  /* 0x0000005000fc8947 */ /* 0x002fea0003800000 */
.L_x_120:
[----:B------:R-:W-:-:S04]  /*2790*/  UIADD3 UR4, UPT, UPT, UR4, 0x1, URZ ;  /* 0x0000000104047890 */ /* 0x000fc8000fffe0ff */
[----:B------:R-:W-:-:S04]  /*27a0*/  UISETP.NE.AND UP0, UPT, UR4, 0x5, UPT ;  /* 0x000000050400788c */ /* 0x000fc8000bf05270 */
[----:B------:R-:W-:Y:S02]  /*27b0*/  USEL UR6, URZ, 0x1, UP0 ;  /* 0x00000001ff067887 */ /* 0x000fe40008000000 */
[----:B------:R-:W-:-:S04]  /*27c0*/  USEL UR4, UR4, URZ, UP0 ;  /* 0x000000ff04047287 */ /* 0x000fc80008000000 */
[----:B------:R-:W-:Y:S01]  /*27d0*/  ULEA UR5, UR4, UR7, 0x3 ;  /* 0x0000000704057291 */ /* 0x000fe2000f8e18ff */
[----:B------:R-:W-:-:S04]  /*27e0*/  LOP3.LUT R2, R2, UR6, RZ, 0x3c, !PT ;  /* 0x0000000602027c12 */ /* 0x000fc8000f8e3cff */
[----:B-1----:R-:W-:-:S04]  /*27f0*/  SHF.L.U32 R3, R2, 0x1f, RZ ;  /* 0x0000001f02037819 */ /* 0x002fc800000006ff */
[----:B------:R-:W1:Y:S02]  /*2800*/  SYNCS.PHASECHK.TRANS64.TRYWAIT P0, [UR5], R3 ;  /* 0x00000003ff0075a7 */ /* 0x000e640008001105 */
[----:B-1----:R-:W-:Y:S05]  /*2810*/  @!P0 BRA `(.L_x_45) ;  /* 0x0000005000f08947 */ /* 0x002fea0003800000 */
.L_x_122:
        /* <DEDUP_REMOVED lines=9> */
.L_x_124:
[----:B------:R-:W-:-:S04]  /*28b0*/  UIADD3 UR4, UPT, UPT, UR4, 0x1, URZ ;  /* 0x0000000104047890 */ /* 0x000fc8000fffe0ff */
[----:B------:R-:W-:-:S04]  /*28c0*/  UISETP.NE.AND UP0, UPT, UR4, 0x5, UPT ;  /* 0x000000050400788c */ /* 0x000fc8000bf05270 */
[----:B------:R-:W-:Y:S02]  /*28d0*/  USEL UR5, URZ, 0x1, UP0 ;  /* 0x00000001ff057887 */ /* 0x000fe40008000000 */
[----:B------:R-:W-:-:S04]  /*28e0*/  USEL UR4, UR4, URZ, UP0 ;  /* 0x000000ff04047287 */ /* 0x000fc80008000000 */
[----:B------:R-:W-:Y:S01]  /*28f0*/  ULEA UR4, UR4, UR7, 0x3 ;  /* 0x0000000704047291 */ /* 0x000fe2000f8e18ff */
[----:B------:R-:W-:-:S04]  /*2900*/  LOP3.LUT R2, R2, UR5, RZ, 0x3c, !PT ;  /* 0x0000000502027c12 */ /* 0x000fc8000f8e3cff */
[----:B------:R-:W-:Y:S01]  /*2910*/  SHF.L.U32 R2, R2, 0x1f, RZ ;  /* 0x0000001f02027819 */ /* 0x000fe200000006ff */
[----:B-1----:R-:W-:-:S07]  /*2920*/  IMAD.U32 R0, RZ, RZ, UR4 ;  /* 0x00000004ff007e24 */ /* 0x002fce000f8e00ff */
.L_x_47:
[----:B-1----:R1:W2:Y:S02]  /*2930*/  SYNCS.PHASECHK.TRANS64.TRYWAIT P0, [R0+URZ], R2 ;  /* 0x00000002000075a7 */ /* 0x0022a400080011ff */
[----:B--2---:R-:W-:Y:S05]  /*2940*/  @!P0 NANOSLEEP.SYNCS 0x989680 ;  /* 0x009896800000895d */ /* 0x004fea0003900000 */
[----:B------:R-:W2:Y:S02]  /*2950*/  @!P0 SYNCS.PHASECHK.TRANS64 P0, [R0+URZ], R2 ;  /* 0x00000002000085a7 */ /* 0x000ea400080010ff */
[----:B--2---:R-:W-:Y:S05]  /*2960*/  @P0 EXIT ;  /* 0x000000000000094d */ /* 0x004fea0003800000 */
[----:B------:R-:W-:Y:S05]  /*2970*/  BRA `(.L_x_47) ;  /* 0xfffffffc00ec7947 */ /* 0x000fea000383ffff */
.L_x_22:
[----:B------:R-:W-:-:S04]  /*2980*/  UISETP.NE.AND UP0, UPT, UR45, URZ, UPT ;  /* 0x000000ff2d00728c */ /* 0x000fc8000bf05270 */
[----:B------:R-:W-:-:S09]  /*2990*/  UISETP.NE.OR UP0, UPT, UR18, 0x1, UP0 ;  /* 0x000000011200788c */ /* 0x000fd20008705670 */
[----:B------:R-:W-:Y:S05]  /*29a0*/  BRA.U UP0, `(.L_x_48) ;  /* 0x0000000500487547 */ /* 0x000fea000b800000 */
[----:B------:R-:W-:Y:S01]  /*29b0*/  ISETP.GE.U32.AND P2, PT, R0, 0x2, PT ;  /* 0x000000020000780c */ /* 0x000fe20003f46070 */
[----:B------:R-:W-:Y:S01]  /*29c0*/  IMAD.MOV.U32 R12, RZ, RZ, 0x1 ;  /* 0x00000001ff0c7424 */ /* 0x000fe200078e00ff */
[----:B------:R-:W-:Y:S02]  /*29d0*/  CS2R R10, SRZ ;  /* 0x00000000000a7805 */ /* 0x000fe4000001ff00 */
[----:B------:R-:W-:Y:S01]  /*29e0*/  CS2R R8, SRZ ;  /* 0x0000000000087805 */ /* 0x000fe2000001ff00 */
[----:B------:R-:W-:Y:S01]  /*29f0*/  UMOV UR6, 0x400 ;  /* 0x0000040000067882 */ /* 0x000fe20000000000 */
[----:B------:R-:W-:Y:S01]  /*2a00*/  UMOV UR5, URZ ;  /* 0x000000ff00057c82 */ /* 0x000fe20008000000 */
[----:B------:R-:W-:-:S12]  /*2a10*/  ULEA UR6, UR45, UR6, 0x18 ;  /* 0x000000062d067291 */ /* 0x000fd8000f8ec0ff */
.L_x_52:
[----:B------:R-:W-:Y:S02]  /*2a20*/  LEA R2, R8, UR6, 0x3 ;  /* 0x0000000608027c11 */ /* 0x000fe4000f8e18ff */
[----:B------:R-:W-:-:S03]  /*2a30*/  SHF.L.U32 R4, R9, 0x1f, RZ ;  /* 0x0000001f09047819 */ /* 0x000fc600000006ff */
[----:B------:R-:W-:Y:S01]  /*2a40*/  VIADD R5, R2, 0xf0 ;  /* 0x000000f002057836 */ /* 0x000fe20000000000 */
[----:B------:R-:W2:Y:S02]  /*2a50*/  SYNCS.PHASECHK.TRANS64.TRYWAIT P0, [R2+URZ+0xe0], R4 ;  /* 0x0000e004020075a7 */ /* 0x000ea400080011ff */
[----:B--2---:R-:W-:Y:S05]  /*2a60*/  @!P0 BRA `(.L_x_49) ;  /* 0x00000050008c8947 */ /* 0x004fea0003800000 */
.L_x_125:
[----:B------:R-:W-:Y:S01]  /*2a70*/  ULEA UR4, UR5, UR6, 0x3 ;  /* 0x0000000605047291 */ /* 0x000fe2000f8e18ff */
[----:B--2---:R-:W-:Y:S01]  /*2a80*/  PRMT R2, RZ, 0x654, R5 ;  /* 0x00000654ff027816 */ /* 0x004fe20000000005 */
[----:B------:R-:W-:Y:S01]  /*2a90*/  @!P2 IMAD.MOV.U32 R4, RZ, RZ, 0x10 ;  /* 0x00000010ff04a424 */ /* 0x000fe200078e00ff */
[----:B------:R-:W-:Y:S01]  /*2aa0*/  SHF.L.U32 R5, R12, 0x1f, RZ ;  /* 0x0000001f0c057819 */ /* 0x000fe200000006ff */
[----:B------:R-:W-:Y:S01]  /*2ab0*/  UIADD3 UR7, UPT, UPT, UR4, 0x80, URZ ;  /* 0x0000008004077890 */ /* 0x000fe2000fffe0ff */
[----:B------:R2:W-:Y:S05]  /*2ac0*/  SYNCS.ARRIVE.TRANS64.RED.A1T0 RZ, [R2+URZ], RZ ;  /* 0x000000ff02ff79a7 */ /* 0x0005ea00081004ff */
[----:B------:R-:W-:Y:S01]  /*2ad0*/  IMAD.U32 R6, RZ, RZ, UR7 ;  /* 0x00000007ff067e24 */ /* 0x000fe2000f8e00ff */
[----:B------:R-:W3:Y:S04]  /*2ae0*/  SYNCS.PHASECHK.TRANS64.TRYWAIT P0, [UR4+0x90], R5 ;  /* 0x00009005ff0075a7 */ /* 0x000ee80008001104 */
[----:B------:R-:W-:Y:S01]  /*2af0*/  PRMT R6, R0, 0x654, R6 ;  /* 0x0000065400067816 */ /* 0x000fe20000000006 */
[----:B--23--:R-:W-:Y:S06]  /*2b00*/  @!P0 BRA `(.L_x_50) ;  /* 0x0000005000788947 */ /* 0x00cfec0003800000 */
.L_x_127:
[----:B------:R-:W-:Y:S01]  /*2b10*/  ULEA UR8, UR5, UR6, 0x4 ;  /* 0x0000000605087291 */ /* 0x000fe2000f8e20ff */
[----:B------:R-:W-:Y:S01]  /*2b20*/  SEL R3, R6, R3, !P2 ;  /* 0x0000000306037207 */ /* 0x000fe20005000000 */
[----:B------:R-:W-:Y:S01]  /*2b30*/  UIADD3 UR9, UPT, UPT, UR4, 0x80, URZ ;  /* 0x0000008004097890 */ /* 0x000fe2000fffe0ff */
[----:B--2---:R-:W-:Y:S01]  /*2b40*/  LEA R2, R11, UR6, 0x3 ;  /* 0x000000060b027c11 */ /* 0x004fe2000f8e18ff */
[----:B------:R-:W-:Y:S01]  /*2b50*/  UIADD3 UR8, UPT, UPT, UR8, 0x110, URZ ;  /* 0x0000011008087890 */ /* 0x000fe2000fffe0ff */
[----:B------:R2:W-:Y:S01]  /*2b60*/  @!P2 SYNCS.ARRIVE.TRANS64.RED RZ, [R3+URZ], R4 ;  /* 0x0000000403ffa9a7 */ /* 0x0005e200080004ff */
[----:B------:R-:W-:Y:S01]  /*2b70*/  UIADD3 UR4, UPT, UPT, UR5, 0x1, URZ ;  /* 0x0000000105047890 */ /* 0x000fe2000fffe0ff */
[----:B------:R-:W-:-:S03]  /*2b80*/  VIADD R8, R8, 0x1 ;  /* 0x0000000108087836 */ /* 0x000fc60000000000 */
[----:B------:R-:W-:Y:S02]  /*2b90*/  UISETP.NE.AND UP0, UPT, UR4, 0x2, UPT ;  /* 0x000000020400788c */ /* 0x000fe4000bf05270 */
[----:B------:R-:W-:Y:S01]  /*2ba0*/  ISETP.NE.AND P0, PT, R8, 0x2, PT ;  /* 0x000000020800780c */ /* 0x000fe20003f05270 */
[----:B------:R-:W-:Y:S06]  /*2bb0*/  UGETNEXTWORKID.BROADCAST [UR8], [UR9] ;  /* 0x00000000080073ca */ /* 0x000fec0008000100 */
[----:B------:R-:W-:Y:S02]  /*2bc0*/  USEL UR7, URZ, 0x1, UP0 ;  /* 0x00000001ff077887 */ /* 0x000fe40008000000 */
[----:B------:R-:W-:-:S04]  /*2bd0*/  USEL UR5, UR4, URZ, UP0 ;  /* 0x000000ff04057287 */ /* 0x000fc80008000000 */
[----:B------:R-:W-:Y:S02]  /*2be0*/  LOP3.LUT R12, R12, UR7, RZ, 0x3c, !PT ;  /* 0x000000070c0c7c12 */ /* 0x000fe4000f8e3cff */
[----:B--2---:R-:W-:-:S04]  /*2bf0*/  SHF.L.U32 R4, R10, 0x1f, RZ ;  /* 0x0000001f0a047819 */ /* 0x004fc800000006ff */
[----:B------:R-:W2:Y:S02]  /*2c00*/  SYNCS.PHASECHK.TRANS64.TRYWAIT P1, [R2+URZ+0x80], R4 ;  /* 0x00008004020075a7 */ /* 0x000ea400080211ff */
[----:B--2---:R-:W-:Y:S05]  /*2c10*/  @!P1 BRA `(.L_x_51) ;  /* 0x00000050004c9947 */ /* 0x004fea0003800000 */
.L_x_128:
[C---:B--2---:R-:W-:Y:S01]  /*2c20*/  LEA R4, R11.reuse, UR6, 0x4 ;  /* 0x000000060b047c11 */ /* 0x044fe2000f8e20ff */
[----:B------:R-:W-:Y:S01]  /*2c30*/  VIADD R2, R2, 0x90 ;  /* 0x0000009002027836 */ /* 0x000fe20000000000 */
[----:B------:R-:W-:Y:S01]  /*2c40*/  SEL R8, R8, RZ, P0 ;  /* 0x000000ff08087207 */ /* 0x000fe20000000000 */
[----:B------:R-:W-:-:S03]  /*2c50*/  VIADD R11, R11, 0x1 ;  /* 0x000000010b0b7836 */ /* 0x000fc60000000000 */
[----:B------:R-:W2:Y:S01]  /*2c60*/  LDS.128 R4, [R4+0x110] ;  /* 0x0001100004047984 */ /* 0x000ea20000000c00 */
[----:B------:R-:W-:Y:S02]  /*2c70*/  PRMT R2, RZ, 0x654, R2 ;  /* 0x00000654ff027816 */ /* 0x000fe40000000002 */
[C---:B------:R-:W-:Y:S01]  /*2c80*/  ISETP.NE.AND P1, PT, R11.reuse, 0x2, PT ;  /* 0x000000020b00780c */ /* 0x040fe20003f25270 */
[----:B------:R-:W-:Y:S01]  /*2c90*/  @!PT LDS RZ, [RZ] ;  /* 0x00000000fffff984 */ /* 0x000fe20000000800 */
[----:B------:R-:W-:Y:S01]  /*2ca0*/  @!PT LDS RZ, [RZ] ;  /* 0x00000000fffff984 */ /* 0x000fe20000000800 */
[----:B------:R-:W-:Y:S01]  /*2cb0*/  @!PT LDS RZ, [RZ] ;  /* 0x00000000fffff984 */ /* 0x000fe20000000800 */
[----:B------:R-:W-:Y:S01]  /*2cc0*/  @!PT LDS RZ, [RZ] ;  /* 0x00000000fffff984 */ /* 0x000fe20000000800 */
[----:B------:R3:W-:Y:S06]  /*2cd0*/  MEMBAR.ALL.CTA ;  /* 0x0000000000007992 */ /* 0x0007ec0000008000 */
[----:B---3--:R-:W3:Y:S01]  /*2ce0*/  FENCE.VIEW.ASYNC.S ;  /* 0x00000000000073c6 */ /* 0x008ee20000000000 */
[----:B------:R-:W-:Y:S01]  /*2cf0*/  SEL R11, R11, RZ, P1 ;  /* 0x000000ff0b0b7207 */ /* 0x000fe20000800000 */
[----:B---3--:R3:W-:Y:S01]  /*2d00*/  SYNCS.ARRIVE.TRANS64.RED.A1T0 RZ, [R2+URZ], RZ ;  /* 0x000000ff02ff79a7 */ /* 0x0087e200081004ff */
[----:B--2---:R-:W-:-:S02]  /*2d10*/  LOP3.LUT P3, RZ, R6, 0x1, RZ, 0xc0, !PT ;  /* 0x0000000106ff7812 */ /* 0x004fc4000786c0ff */
[----:B------:R-:W-:-:S04]  /*2d20*/  SEL R4, RZ, 0x1, P1 ;  /* 0x00000001ff047807 */ /* 0x000fc80000800000 */
[----:B------:R-:W-:Y:S02]  /*2d30*/  LOP3.LUT R10, R10, R4, RZ, 0x3c, !PT ;  /* 0x000000040a0a7212 */ /* 0x000fe400078e3cff */
[----:B---3--:R-:W-:-:S04]  /*2d40*/  SEL R2, RZ, 0x1, P0 ;  /* 0x00000001ff027807 */ /* 0x008fc80000000000 */
[----:B------:R-:W-:Y:S01]  /*2d50*/  LOP3.LUT R9, R9, R2, RZ, 0x3c, !PT ;  /* 0x0000000209097212 */ /* 0x000fe200078e3cff */
[----:B------:R-:W-:Y:S06]  /*2d60*/  @P3 BRA `(.L_x_52) ;  /* 0xfffffffc002c3947 */ /* 0x000fec000383ffff */
[----:B------:R-:W-:Y:S01]  /*2d70*/  ULEA UR4, UR5, UR6, 0x3 ;  /* 0x0000000605047291 */ /* 0x000fe2000f8e18ff */
[----:B------:R-:W-:-:S08]  /*2d80*/  SHF.L.U32 R2, R12, 0x1f, RZ ;  /* 0x0000001f0c027819 */ /* 0x000fd000000006ff */
[----:B------:R-:W2:Y:S02]  /*2d90*/  SYNCS.PHASECHK.TRANS64 P0, [UR4+0x90], R2 ;  /* 0x00009002ff0075a7 */ /* 0x000ea40008001004 */
[----:B--2---:R-:W-:Y:S05]  /*2da0*/  @P0 BRA `(.L_x_53) ;  /* 0x0000000000080947 */ /* 0x004fea0003800000 */
[----:B------:R-:W2:Y:S02]  /*2db0*/  SYNCS.PHASECHK.TRANS64.TRYWAIT P0, [UR4+0x90], R2 ;  /* 0x00009002ff0075a7 */ /* 0x000ea40008001104 */
[----:B--2---:R-:W-:Y:S05]  /*2dc0*/  @!P0 BRA `(.L_x_54) ;  /* 0x0000004c00f48947 */ /* 0x004fea0003800000 */
.L_x_53:
[----:B------:R-:W-:-:S04]  /*2dd0*/  UIADD3 UR7, UPT, UPT, UR5, 0x1, URZ ;  /* 0x0000000105077890 */ /* 0x000fc8000fffe0ff */
[----:B------:R-:W-:-:S04]  /*2de0*/  UISETP.NE.AND UP0, UPT, UR7, 0x2, UPT ;  /* 0x000000020700788c */ /* 0x000fc8000bf05270 */
[----:B------:R-:W-:Y:S02]  /*2df0*/  USEL UR8, URZ, 0x1, UP0 ;  /* 0x00000001ff087887 */ /* 0x000fe40008000000 */
[----:B------:R-:W-:-:S04]  /*2e00*/  USEL UR7, UR7, URZ, UP0 ;  /* 0x000000ff07077287 */ /* 0x000fc80008000000 */
[----:B------:R-:W-:Y:S01]  /*2e10*/  ULEA UR7, UR7, UR6, 0x3 ;  /* 0x0000000607077291 */ /* 0x000fe2000f8e18ff */
[----:B--2---:R-:W-:-:S04]  /*2e20*/  LOP3.LUT R2, R12, UR8, RZ, 0x3c, !PT ;  /* 0x000000080c027c12 */ /* 0x004fc8000f8e3cff */
[----:B------:R-:W-:-:S04]  /*2e30*/  SHF.L.U32 R0, R2, 0x1f, RZ ;  /* 0x0000001f02007819 */ /* 0x000fc800000006ff */
[----:B------:R-:W2:Y:S02]  /*2e40*/  SYNCS.PHASECHK.TRANS64 P0, [UR7+0x90], R0 ;  /* 0x00009000ff0075a7 */ /* 0x000ea40008001007 */
[----:B-12---:R-:W-:Y:S05]  /*2e50*/  @P0 EXIT ;  /* 0x000000000000094d */ /* 0x006fea0003800000 */
[----:B------:R-:W-:Y:S02]  /*2e60*/  SHF.L.U32 R2, R2, 0x1f, RZ ;  /* 0x0000001f02027819 */ /* 0x000fe400000006ff */
[----:B------:R-:W-:-:S07]  /*2e70*/  MOV R0, UR7 ;  /* 0x0000000700007c02 */ /* 0x000fce0008000f00 */
.L_x_55:
[----:B-1----:R1:W2:Y:S02]  /*2e80*/  SYNCS.PHASECHK.TRANS64.TRYWAIT P0, [R0+URZ+0x90], R2 ;  /* 0x00009002000075a7 */ /* 0x0022a400080011ff */
[----:B--2---:R-:W-:Y:S05]  /*2e90*/  @!P0 NANOSLEEP.SYNCS 0x989680 ;  /* 0x009896800000895d */ /* 0x004fea0003900000 */
[----:B------:R-:W2:Y:S02]  /*2ea0*/  @!P0 SYNCS.PHASECHK.TRANS64 P0, [R0+URZ+0x90], R2 ;  /* 0x00009002000085a7 */ /* 0x000ea400080010ff */
[----:B--2---:R-:W-:Y:S05]  /*2eb0*/  @P0 EXIT ;  /* 0x000000000000094d */ /* 0x004fea0003800000 */
[----:B------:R-:W-:Y:S05]  /*2ec0*/  BRA `(.L_x_55) ;  /* 0xfffffffc00ec7947 */ /* 0x000fea000383ffff */
.L_x_48:
[----:B------:R-:W-:Y:S05]  /*2ed0*/  BRA.U UP4, `(.L_x_56) ;  /* 0x0000000d04d47547 */ /* 0x000fea000b800000 */
[----:B------:R-:W-:Y:S01]  /*2ee0*/  UMOV UR4, 0x40 ;  /* 0x0000004000047882 */ /* 0x000fe20000000000 */
[----:B------:R-:W-:Y:S01]  /*2ef0*/  NOP ;  /* 0x0000000000007918 */ /* 0x000fe20000000000 */
[----:B------:R-:W-:Y:S01]  /*2f00*/  ULEA UR5, UR45, UR4, 0x18 ;  /* 0x000000042d057291 */ /* 0x000fe2000f8ec0ff */
[----:B------:R-:W-:Y:S02]  /*2f10*/  UMOV UR6, 0x400 ;  /* 0x0000040000067882 */ /* 0x000fe40000000000 */
[----:B------:R-:W-:-:S06]  /*2f20*/  ULEA UR6, UR45, UR6, 0x18 ;  /* 0x000000062d067291 */ /* 0x000fcc000f8ec0ff */
[----:B------:R-:W2:Y:S02]  /*2f30*/  LDS.U8 R0, [UR5+0x1c] ;  /* 0x00001c05ff007984 */ /* 0x000ea40008000000 */
[----:B--2---:R-:W-:-:S13]  /*2f40*/  ISETP.NE.AND P0, PT, R0, RZ, PT ;  /* 0x000000ff0000720c */ /* 0x004fda0003f05270 */
[----:B------:R-:W-:Y:S05]  /*2f50*/  @P0 BRA `(.L_x_57) ;  /* 0x0000000000580947 */ /* 0x000fea0003800000 */
[----:B------:R-:W-:-:S13]  /*2f60*/  ELECT P0, URZ, PT ;  /* 0x0000000000ff782f */ /* 0x000fda0003800000 */
[----:B------:R-:W-:Y:S05]  /*2f70*/  @!P0 BRA `(.L_x_58) ;  /* 0x0000000000608947 */ /* 0x000fea0003800000 */
[----:B------:R-:W-:Y:S01]  /*2f80*/  UMOV UR4, 0x10 ;  /* 0x0000001000047882 */ /* 0x000fe20000000000 */
[----:B------:R-:W-:Y:S01]  /*2f90*/  HFMA2 R0, -RZ, RZ, 0, 5.9604644775390625e-08 ;  /* 0x00000001ff007431 */ /* 0x000fe200000001ff */
[----:B------:R-:W-:-:S03]  /*2fa0*/  MOV R3, 0xffff ;  /* 0x0000ffff00037802 */ /* 0x000fc60000000f00 */
[----:B------:R-:W-:Y:S04]  /*2fb0*/  DEPBAR.LE SB2, 0x36 ;  /* 0x0000ad800000791a */ /* 0x000fe80000000000 */
[----:B------:R-:W2:Y:S02]  /*2fc0*/  UTCATOMSWS.FIND_AND_SET.ALIGN UP0, UR4, UR4 ;  /* 0x00000004000475e3 */ /* 0x000ea40008000800 */
[----:B--2---:R-:W-:Y:S01]  /*2fd0*/  MOV R4, UR4 ;  /* 0x0000000400047c02 */ /* 0x004fe20008000f00 */
[----:B------:R-:W-:Y:S06]  /*2fe0*/  BRA.U UP0, `(.L_x_59) ;  /* 0x0000000100187547 */ /* 0x000fec000b800000 */
.L_x_60:
[----:B------:R-:W-:Y:S05]  /*2ff0*/  NANOSLEEP 0x64 ;  /* 0x000000640000795d */ /* 0x000fea0003800000 */
[----:B------:R-:W-:-:S05]  /*3000*/  UMOV UR4, 0x10 ;  /* 0x0000001000047882 */ /* 0x000fca0000000000 */
[----:B------:R-:W-:Y:S04]  /*3010*/  DEPBAR.LE SB2, 0x36 ;  /* 0x0000ad800000791a */ /* 0x000fe80000000000 */
[----:B------:R-:W2:Y:S02]  /*3020*/  UTCATOMSWS.FIND_AND_SET.ALIGN UP0, UR4, UR4 ;  /* 0x00000004000475e3 */ /* 0x000ea40008000800 */
[----:B--2---:R-:W-:Y:S01]  /*3030*/  MOV R4, UR4 ;  /* 0x0000000400047c02 */ /* 0x004fe20008000f00 */
[----:B------:R-:W-:Y:S05]  /*3040*/  BRA.U !UP0, `(.L_x_60) ;  /* 0xfffffffd08e87547 */ /* 0x000fea000b83ffff */
.L_x_59:
[-C--:B------:R-:W-:Y:S02]  /*3050*/  SHF.L.U32 R3, R3, R4.reuse, RZ ;  /* 0x0000000403037219 */ /* 0x080fe400000006ff */
[----:B------:R-:W-:Y:S01]  /*3060*/  SHF.L.U32 R0, R0, R4, RZ ;  /* 0x0000000400007219 */ /* 0x000fe200000006ff */
[----:B------:R-:W-:Y:S02]  /*3070*/  IMAD.SHL.U32 R4, R4, 0x20, RZ ;  /* 0x0000002004047824 */ /* 0x000fe400078e00ff */
[----:B------:R2:W-:Y:S04]  /*3080*/  ATOMS.OR RZ, [UR5+0x14], R3 ;  /* 0x00001403ffff798c */ /* 0x0005e8000b000005 */
[----:B------:R2:W-:Y:S04]  /*3090*/  ATOMS.OR RZ, [UR5+0x18], R0 ;  /* 0x00001800ffff798c */ /* 0x0005e8000b000005 */
[----:B------:R2:W-:Y:S01]  /*30a0*/  STS [UR6+0x130], R4 ;  /* 0x00013004ff007988 */ /* 0x0005e20008000806 */
[----:B------:R-:W-:Y:S05]  /*30b0*/  BRA `(.L_x_58) ;  /* 0x0000000000107947 */ /* 0x000fea0003800000 */
.L_x_57:
[----:B------:R-:W-:Y:S02]  /*30c0*/  MOV R0, 0xffffffff ;  /* 0xffffffff00007802 */ /* 0x000fe40000000f00 */
[----:B------:R-:W-:-:S03]  /*30d0*/  MOV R4, 0x3100 ;  /* 0x0000310000047802 */ /* 0x000fc60000000f00 */
[----:B------:R2:W-:Y:S04]  /*30e0*/  STS [UR6+0x130], R0 ;  /* 0x00013000ff007988 */ /* 0x0005e80008000806 */
[----:B-12--5:R-:W-:Y:S05]  /*30f0*/  CALL.REL.NOINC `($__internal_1_$__cuda_sm10x_tcgen05_guardrail_trap_phase_invalid_during_alloc) ;  /* 0x0000005000b47944 */ /* 0x026fea0003c00000 */
.L_x_58:
[----:B------:R-:W-:Y:S05]  /*3100*/  WARPSYNC.ALL ;  /* 0x0000000000007948 */ /* 0x000fea0003800000 */
[----:B------:R-:W3:Y:S01]  /*3110*/  S2UR UR4, SR_CgaCtaId ;  /* 0x00000000000479c3 */ /* 0x000ee20000008800 */
[----:B------:R-:W-:Y:S01]  /*3120*/  UMOV UR26, 0x400 ;  /* 0x00000400001a7882 */ /* 0x000fe20000000000 */
[----:B------:R-:W-:-:S06]  /*3130*/  NOP ;  /* 0x0000000000007918 */ /* 0x000fcc0000000000 */
[----:B------:R-:W-:Y:S06]  /*3140*/  BAR.ARV 0x6, 0xa0 ;  /* 0x0182800000007b1d */ /* 0x000fec0000002000 */
[----:B------:R-:W4:Y:S01]  /*3150*/  LDCU UR5, c[0x0][0x38c] ;  /* 0x00007180ff0577ac */ /* 0x000f220008000800 */
[----:B------:R-:W-:Y:S01]  /*3160*/  LOP3.LUT R2, R2, 0xffff, RZ, 0xc0, !PT ;  /* 0x0000ffff02027812 */ /* 0x000fe200078ec0ff */
[----:B------:R-:W-:Y:S01]  /*3170*/  IMAD.MOV.U32 R11, RZ, RZ, 0x1 ;  /* 0x00000001ff0b7424 */ /* 0x000fe200078e00ff */
[----:B------:R-:W-:Y:S01]  /*3180*/  CS2R R8, SRZ ;  /* 0x0000000000087805 */ /* 0x000fe2000001ff00 */
[----:B------:R-:W1:Y:S01]  /*3190*/  LDCU UR7, c[0x0][0x38c] ;  /* 0x00007180ff0777ac */ /* 0x000e620008000800 */
[----:B------:R-:W-:Y:S01]  /*31a0*/  R2UR UR27, R2 ;  /* 0x00000000021b72ca */ /* 0x000fe200000e0000 */
[----:B------:R-:W-:Y:S01]  /*31b0*/  IMAD.MOV.U32 R10, RZ, RZ, RZ ;  /* 0x000000ffff0a7224 */ /* 0x000fe200078e00ff */
[----:B------:R-:W-:Y:S01]  /*31c0*/  UMOV UR30, URZ ;  /* 0x000000ff001e7c82 */ /* 0x000fe20008000000 */
[----:B------:R-:W-:Y:S01]  /*31d0*/  UMOV UR24, URZ ;  /* 0x000000ff00187c82 */ /* 0x000fe20008000000 */
[----:B---3--:R-:W-:Y:S01]  /*31e0*/  ULEA UR26, UR4, UR26, 0x18 ;  /* 0x0000001a041a7291 */ /* 0x008fe2000f8ec0ff */
[----:B------:R-:W-:Y:S01]  /*31f0*/  UMOV UR38, 0x0 ;  /* 0x0000000000267882 */ /* 0x000fe20000000000 */
[----:B------:R-:W-:-:S02]  /*3200*/  UMOV UR39, 0x42004a0 ;  /* 0x042004a000277882 */ /* 0x000fc40000000000 */
[----:B------:R-:W-:Y:S02]  /*3210*/  UIADD3 UR4, UPT, UPT, UR26, 0x4400, URZ ;  /* 0x000044001a047890 */ /* 0x000fe4000fffe0ff */
[----:B------:R-:W-:Y:S02]  /*3220*/  UIADD3 UR6, UPT, UPT, UR26, 0xe400, URZ ;  /* 0x0000e4001a067890 */ /* 0x000fe4000fffe0ff */
[----:B----4-:R-:W-:Y:S01]  /*3230*/  UIADD3 UR5, UPT, UPT, UR5, 0x7f, URZ ;  /* 0x0000007f05057890 */ /* 0x010fe2000fffe0ff */
[----:B--2---:R-:W2:Y:S01]  /*3240*/  LDS R0, [UR26+0x130] ;  /* 0x0001301aff007984 */ /* 0x004ea20008000800 */
[----:B-1----:R-:W-:Y:S01]  /*3250*/  UMOV UR36, 0x0 ;  /* 0x0000000000247882 */ /* 0x002fe20000000000 */
[----:B------:R-:W-:Y:S01]  /*3260*/  UMOV UR37, 0x42004a0 ;  /* 0x042004a000257882 */ /* 0x000fe20000000000 */
[----:B------:R-:W-:Y:S02]  /*3270*/  USHF.R.S32.HI UR40, URZ, 0x1f, UR5 ;  /* 0x0000001fff287899 */ /* 0x000fe40008011405 */
[----:B------:R-:W-:-:S02]  /*3280*/  UISETP.GE.AND UP4, UPT, UR7, 0x1, UPT ;  /* 0x000000010700788c */ /* 0x000fc4000bf86270 */
[----:B------:R-:W-:Y:S02]  /*3290*/  ULEA.HI UR40, UR40, UR5, URZ, 0x7 ;  /* 0x0000000528287291 */ /* 0x000fe4000f8f38ff */
[----:B------:R-:W-:Y:S02]  /*32a0*/  USHF.R.U32.HI UR5, URZ, 0x4, UR4 ;  /* 0x00000004ff057899 */ /* 0x000fe40008011604 */
[----:B------:R-:W-:Y:S02]  /*32b0*/  USHF.R.S32.HI UR40, URZ, 0x7, UR40 ;  /* 0x00000007ff287899 */ /* 0x000fe40008011428 */
[----:B------:R-:W-:Y:S02]  /*32c0*/  USHF.R.U32.HI UR4, URZ, 0x4, UR6 ;  /* 0x00000004ff047899 */ /* 0x000fe40008011606 */
[----:B------:R-:W-:Y:S02]  /*32d0*/  UISETP.LT.AND UP0, UPT, UR40, 0x1, UPT ;  /* 0x000000012800788c */ /* 0x000fe4000bf01270 */
[----:B------:R-:W-:-:S02]  /*32e0*/  ULOP3.LUT UR5, UR5, 0x3fff, URZ, 0xc0, !UPT ;  /* 0x00003fff05057892 */ /* 0x000fc4000f8ec0ff */
[----:B------:R-:W-:Y:S02]  /*32f0*/  ULOP3.LUT UR4, UR4, 0x3fff, URZ, 0xc0, !UPT ;  /* 0x00003fff04047892 */ /* 0x000fe4000f8ec0ff */
[----:B------:R-:W-:Y:S02]  /*3300*/  USEL UR41, UR40, 0x1, !UP0 ;  /* 0x0000000128297887 */ /* 0x000fe4000c000000 */
[----:B------:R-:W-:Y:S02]  /*3310*/  ULOP3.LUT UR28, UR5, 0x10000, URZ, 0xfc, !UPT ;  /* 0x00010000051c7892 */ /* 0x000fe4000f8efcff */
[----:B------:R-:W-:Y:S02]  /*3320*/  ULOP3.LUT UR29, UR4, 0x10000, URZ, 0xfc, !UPT ;  /* 0x00010000041d7892 */ /* 0x000fe4000f8efcff */
[----:B------:R-:W-:Y:S01]  /*3330*/  UIADD3 UR41, UPT, UPT, -UR41, URZ, URZ ;  /* 0x000000ff29297290 */ /* 0x000fe2000fffe1ff */
[----:B------:R-:W-:Y:S01]  /*3340*/  UMOV UR34, 0x0 ;  /* 0x0000000000227882 */ /* 0x000fe20000000000 */
[----:B------:R-:W-:Y:S01]  /*3350*/  UMOV UR35, 0x42004a0 ;  /* 0x042004a000237882 */ /* 0x000fe20000000000 */
[----:B------:R-:W-:Y:S01]  /*3360*/  UMOV UR32, 0x0 ;  /* 0x0000000000207882 */ /* 0x000fe20000000000 */
[----:B------:R-:W-:Y:S01]  /*3370*/  UMOV UR33, 0x42004a0 ;  /* 0x042004a000217882 */ /* 0x000fe20000000000 */
[----:B--2---:R-:W-:-:S15]  /*3380*/  R2UR UR42, R0 ;  /* 0x00000000002a72ca */ /* 0x004fde00000e0000 */
.L_x_67:
[----:B------:R-:W-:Y:S02]  /*3390*/  LEA R0, R10, UR26, 0x3 ;  /* 0x0000001a0a007c11 */ /* 0x000fe4000f8e18ff */
[----:B------:R-:W-:Y:S02]  /*33a0*/  SHF.L.U32 R2, R9, 0x1f, RZ ;  /* 0x0000001f09027819 */ /* 0x000fe400000006ff */
[----:B------:R-:W-:Y:S01]  /*33b0*/  PLOP3.LUT P0, PT, PT, PT, UP4, 0x80, 0x8 ;  /* 0x000000000008781c */ /* 0x000fe20003f0f048 */
[----:B------:R-:W-:Y:S01]  /*33c0*/  VIADD R3, R0, 0x90 ;  /* 0x0000009000037836 */ /* 0x000fe20000000000 */
[----:B-1----:R-:W1:Y:S02]  /*33d0*/  SYNCS.PHASECHK.TRANS64.TRYWAIT P1, [R0+URZ+0x80], R2 ;  /* 0x00008002000075a7 */ /* 0x002e6400080211ff */
[----:B-1-3--:R-:W-:Y:S09]  /*33e0*/  @!P1 BRA `(.L_x_61) ;  /* 0x0000004800849947 */ /* 0x00aff20003800000 */
.L_x_130:
[----:B------:R-:W-:Y:S01]  /*33f0*/  LEA R4, R10, UR26, 0x4 ;  /* 0x0000001a0a047c11 */ /* 0x000fe2000f8e20ff */
[----:B------:R-:W-:Y:S01]  /*3400*/  @UP4 ULEA UR4, UR24, UR26, 0x3 ;  /* 0x0000001a18044291 */ /* 0x000fe2000f8e18ff */
[----:B------:R-:W-:Y:S01]  /*3410*/  PLOP3.LUT P2, PT, PT, PT, PT, 0x80, 0x8 ;  /* 0x000000000008781c */ /* 0x000fe20003f4f070 */
[----:B------:R-:W-:Y:S01]  /*3420*/  ULEA UR31, UR30, UR26, 0x3 ;  /* 0x0000001a1e1f7291 */ /* 0x000fe2000f8e18ff */
[----:B------:R-:W-:Y:S02]  /*3430*/  PRMT R3, RZ, 0x654, R3 ;  /* 0x00000654ff037816 */ /* 0x000fe40000000003 */
[----:B------:R-:W2:Y:S01]  /*3440*/  LDS.128 R4, [R4+0x110] ;  /* 0x0001100004047984 */ /* 0x000ea20000000c00 */
[----:B-1----:R-:W-:Y:S02]  /*3450*/  @P0 SHF.L.U32 R2, R8, 0x1f, RZ ;  /* 0x0000001f08020819 */ /* 0x002fe400000006ff */
[----:B------:R-:W-:Y:S01]  /*3460*/  SHF.L.U32 R0, R11, 0x1f, RZ ;  /* 0x0000001f0b007819 */ /* 0x000fe200000006ff */
[----:B------:R-:W-:Y:S01]  /*3470*/  @!PT LDS RZ, [RZ] ;  /* 0x00000000fffff984 */ /* 0x000fe20000000800 */
[----:B------:R-:W-:Y:S01]  /*3480*/  @!PT LDS RZ, [RZ] ;  /* 0x00000000fffff984 */ /* 0x000fe20000000800 */
[----:B------:R-:W-:Y:S01]  /*3490*/  @!PT LDS RZ, [RZ] ;  /* 0x00000000fffff984 */ /* 0x000fe20000000800 */
[----:B------:R-:W-:Y:S01]  /*34a0*/  @!PT LDS RZ, [RZ] ;  /* 0x00000000fffff984 */ /* 0x000fe20000000800 */
[----:B------:R1:W-:Y:S06]  /*34b0*/  MEMBAR.ALL.CTA ;  /* 0x0000000000007992 */ /* 0x0003ec0000008000 */
[----:B-1----:R-:W1:Y:S02]  /*34c0*/  FENCE.VIEW.ASYNC.S ;  /* 0x00000000000073c6 */ /* 0x002e640000000000 */
[----:B-1----:R1:W-:Y:S01]  /*34d0*/  SYNCS.ARRIVE.TRANS64.RED.A1T0 RZ, [R3+URZ], RZ ;  /* 0x000000ff03ff79a7 */ /* 0x0023e200081004ff */
[----:B------:R1:W3:Y:S01]  /*34e0*/  @P0 SYNCS.PHASECHK.TRANS64.TRYWAIT P2, [UR4], R2 ;  /* 0x00000002ff0005a7 */ /* 0x0002e20008041104 */
[----:B------:R-:W-:Y:S01]  /*34f0*/  ULEA.HI UR4, UR30, UR30, URZ, 0x1 ;  /* 0x0000001e1e047291 */ /* 0x000fe2000f8f08ff */
[----:B--2---:R-:W-:-:S03]  /*3500*/  LOP3.LUT P1, RZ, R6, 0x1, RZ, 0xc0, !PT ;  /* 0x0000000106ff7812 */ /* 0x004fc6000782c0ff */
[----:B------:R-:W-:Y:S02]  /*3510*/  USHF.L.U32 UR11, UR4, 0x6, URZ ;  /* 0x00000006040b7899 */ /* 0x000fe400080006ff */
[----:B------:R-:W-:Y:S02]  /*3520*/  ULOP3.LUT UR4, UR4, 0xffe, URZ, 0xc0, !UPT ;  /* 0x00000ffe04047892 */ /* 0x000fe4000f8ec0ff */
[----:B------:R-:W-:Y:S02]  /*3530*/  ULOP3.LUT UR11, UR11, 0xffffff80, URZ, 0xc0, !UPT ;  /* 0xffffff800b0b7892 */ /* 0x000fe4000f8ec0ff */
[----:B------:R-:W-:Y:S02]  /*3540*/  UIADD3 UR4, UPT, UPT, -UR4, UR30, URZ ;  /* 0x0000001e04047290 */ /* 0x000fe4000fffe1ff */
[----:B------:R-:W-:Y:S01]  /*3550*/  UIADD3 UR11, UPT, UPT, UR42, UR11, URZ ;  /* 0x0000000b2a0b7290 */ /* 0x000fe2000fffe0ff */
[----:B------:R-:W2:Y:S03]  /*3560*/  SYNCS.PHASECHK.TRANS64.TRYWAIT P0, [UR31+0xc0], R0 ;  /* 0x0000c000ff0075a7 */ /* 0x000ea6000800111f */
[----:B------:R-:W-:Y:S01]  /*3570*/  ULEA UR11, UR4, UR11, 0x14 ;  /* 0x0000000b040b7291 */ /* 0x000fe2000f8ea0ff */
[----:B-123--:R-:W-:Y:S11]  /*3580*/  @!P0 BRA `(.L_x_62) ;  /* 0x0000004800308947 */ /* 0x00eff60003800000 */
.L_x_132:
[----:B------:R-:W-:Y:S01]  /*3590*/  IADD3 R10, PT, PT, R10, 0x1, RZ ;  /* 0x000000010a0a7810 */ /* 0x000fe20007ffe0ff */
[----:B------:R-:W-:Y:S06]  /*35a0*/  BRA.U !UP4, `(.L_x_63) ;  /* 0x000000010cc07547 */ /* 0x000fec000b800000 */
[----:B------:R-:W-:Y:S01]  /*35b0*/  UPLOP3.LUT UP2, UPT, UPT, UPT, UPT, 0x40, 0x4 ;  /* 0x000000000004789c */ /* 0x000fe20003f4e870 */
[----:B------:R-:W-:Y:S01]  /*35c0*/  UMOV UR23, UR41 ;  /* 0x0000002900177c82 */ /* 0x000fe20008000000 */
[----:B------:R-:W-:Y:S01]  /*35d0*/  UMOV UR22, UR40 ;  /* 0x0000002800167c82 */ /* 0x000fe20008000000 */
[----:B------:R-:W-:-:S08]  /*35e0*/  UMOV UR10, UR24 ;  /* 0x00000018000a7c82 */ /* 0x000fd00008000000 */
.L_x_66:
[----:B------:R-:W-:Y:S02]  /*35f0*/  UIADD3 UR23, UPT, UPT, UR23, 0x1, URZ ;  /* 0x0000000117177890 */ /* 0x000fe4000fffe0ff */
[----:B--2---:R-:W-:Y:S02]  /*3600*/  ULEA UR5, UR10, UR26, 0x3 ;  /* 0x0000001a0a057291 */ /* 0x004fe4000f8e18ff */
[----:B------:R-:W-:Y:S01]  /*3610*/  UISETP.NE.AND UP3, UPT, UR23, URZ, UPT ;  /* 0x000000ff1700728c */ /* 0x000fe2000bf65270 */
[----:B---3--:R-:W-:Y:S10]  /*3620*/  @P2 BRA `(.L_x_64) ;  /* 0x00000000000c2947 */ /* 0x008ff40003800000 */
[----:B-1----:R-:W-:Y:S04]  /*3630*/  SHF.L.U32 R2, R8, 0x1f, RZ ;  /* 0x0000001f08027819 */ /* 0x002fe800000006ff */
[----:B------:R-:W1:Y:S02]  /*3640*/  SYNCS.PHASECHK.TRANS64.TRYWAIT P0, [UR5], R2 ;  /* 0x00000002ff0075a7 */ /* 0x000e640008001105 */
[----:B-1----:R-:W-:Y:S05]  /*3650*/  @!P0 BRA `(.L_x_65) ;  /* 0x0000004800148947 */ /* 0x002fea0003800000 */
.L_x_64:
[----:B------:R-:W-:Y:S01]  /*3660*/  UISETP.NE.AND UP0, UPT, UR22, 0x1, UPT ;  /* 0x000000011600788c */ /* 0x000fe2000bf05270 */
[----:B------:R-:W-:Y:S01]  /*3670*/  PLOP3.LUT P2, PT, PT, PT, PT, 0x80, 0x8 ;  /* 0x000000000008781c */ /* 0x000fe20003f4f070 */
[----:B------:R-:W-:Y:S02]  /*3680*/  UIADD3 UR4, UPT, UPT, UR10, 0x1, URZ ;  /* 0x000000010a047890 */ /* 0x000fe4000fffe0ff */
[----:B------:R-:W-:Y:S02]  /*3690*/  UIADD3 UR25, UPT, UPT, UR5, 0x28, URZ ;  /* 0x0000002805197890 */ /* 0x000fe4000fffe0ff */
[----:B------:R-:W-:Y:S01]  /*36a0*/  UISETP.NE.AND UP1, UPT, UR4, 0x5, UPT ;  /* 0x000000050400788c */ /* 0x000fe2000bf25270 */
[----:B------:R-:W-:Y:S01]  /*36b0*/  PLOP3.LUT P0, PT, PT, PT, UP0, 0x80, 0x8 ;  /* 0x000000000008781c */ /* 0x000fe20003f0f008 */
[----:B------:R-:W-:Y:S02]  /*36c0*/  UIADD3 UR22, UPT, UPT, UR22, -0x1, URZ ;  /* 0xffffffff16167890 */ /* 0x000fe4000fffe0ff */
[----:B------:R-:W-:Y:S02]  /*36d0*/  USEL UR6, URZ, 0x1, UP1 ;  /* 0x00000001ff067887 */ /* 0x000fe40008800000 */
[----:B------:R-:W-:Y:S01]  /*36e0*/  USEL UR24, UR4, URZ, UP1 ;  /* 0x000000ff04187287 */ /* 0x000fe20008800000 */
[----:B------:R-:W-:Y:S01]  /*36f0*/  UMOV UR7, 0x40004040 ;  /* 0x4000404000077882 */ /* 0x000fe20000000000 */
[----:B------:R-:W-:Y:S02]  /*3700*/  UMOV UR5, 0x40004040 ;  /* 0x4000404000057882 */ /* 0x000fe40000000000 */
[----:B------:R-:W-:Y:S01]  /*3710*/  @UP0 ULEA UR4, UR24, UR26, 0x3 ;  /* 0x0000001a18040291 */ /* 0x000fe2000f8e18ff */
[----:B------:R-:W-:Y:S01]  /*3720*/  LOP3.LUT R8, R8, UR6, RZ, 0x3c, !PT ;  /* 0x0000000608087c12 */ /* 0x000fe2000f8e3cff */
[----:B------:R-:W-:Y:S01]  /*3730*/  ULEA UR6, UR10, UR29, 0xa ;  /* 0x0000001d0a067291 */ /* 0x000fe2000f8e50ff */
[----:B------:R-:W-:Y:S02]  /*3740*/  UMOV UR21, 0x40004040 ;  /* 0x4000404000157882 */ /* 0x000fe40000000000 */
[----:B-1----:R-:W-:Y:S01]  /*3750*/  @P0 SHF.L.U32 R0, R8, 0x1f, RZ ;  /* 0x0000001f08000819 */ /* 0x002fe200000006ff */
[----:B------:R-:W-:Y:S02]  /*3760*/  UIADD3 UR20, UPT, UPT, UR6, 0x2, URZ ;  /* 0x0000000206147890 */ /* 0x000fe4000fffe0ff */
[----:B------:R-:W-:Y:S01]  /*3770*/  UIADD3 UR16, UPT, UPT, UR6, 0x4, URZ ;  /* 0x0000000406107890 */ /* 0x000fe2000fffe0ff */
[----:B------:R2:W3:Y:S01]  /*3780*/  @P0 SYNCS.PHASECHK.TRANS64.TRYWAIT P2, [UR4], R0 ;  /* 0x00000000ff0005a7 */ /* 0x0004e20008041104 */
[----:B------:R-:W-:Y:S02]  /*3790*/  ULEA UR4, UR10, UR28, 0x9 ;  /* 0x0000001c0a047291 */ /* 0x000fe4000f8e48ff */
[----:B------:R-:W-:Y:S02]  /*37a0*/  UIADD3 UR12, UPT, UPT, UR6, 0x6, URZ ;  /* 0x00000006060c7890 */ /* 0x000fe4000fffe0ff */
[----:B------:R-:W-:Y:S02]  /*37b0*/  UIADD3 UR18, UPT, UPT, UR4, 0x2, URZ ;  /* 0x0000000204127890 */ /* 0x000fe4000fffe0ff */
[----:B------:R-:W-:Y:S02]  /*37c0*/  UIADD3 UR14, UPT, UPT, UR4, 0x4, URZ ;  /* 0x00000004040e7890 */ /* 0x000fe4000fffe0ff */
[----:B------:R-:W-:Y:S01]  /*37d0*/  UIADD3 UR8, UPT, UPT, UR4, 0x6, URZ ;  /* 0x0000000604087890 */ /* 0x000fe2000fffe0ff */
[----:B------:R2:W-:Y:S01]  /*37e0*/  UTCIMMA gdesc[UR4], gdesc[UR6], tmem[UR11], tmem[UR38], idesc[UR39], UP2 ;  /* 0x00ff2606040075ea */ /* 0x0005e2000900010b */
[----:B------:R-:W-:Y:S01]  /*37f0*/  UPLOP3.LUT UP2, UPT, UPT, UPT, UPT, 0x80, 0x8 ;  /* 0x000000000008789c */ /* 0x000fe20003f4f070 */
[----:B------:R-:W-:Y:S01]  /*3800*/  UMOV UR19, 0x40004040 ;  /* 0x4000404000137882 */ /* 0x000fe20000000000 */
[----:B------:R-:W-:Y:S01]  /*3810*/  UMOV UR17, 0x40004040 ;  /* 0x4000404000117882 */ /* 0x000fe20000000000 */
[----:B------:R2:W-:Y:S01]  /*3820*/  UTCIMMA gdesc[UR18], gdesc[UR20], tmem[UR11], tmem[UR36], idesc[UR37], UPT ;  /* 0x00ff2414120075ea */ /* 0x0005e2000b80010b */
[----:B------:R-:W-:Y:S01]  /*3830*/  UMOV UR15, 0x40004040 ;  /* 0x40004040000f7882 */ /* 0x000fe20000000000 */
[----:B------:R-:W-:Y:S01]  /*3840*/  UMOV UR13, 0x40004040 ;  /* 0x40004040000d7882 */ /* 0x000fe20000000000 */
[----:B------:R-:W-:Y:S01]  /*3850*/  UMOV UR9, 0x40004040 ;  /* 0x4000404000097882 */ /* 0x000fe20000000000 */
[----:B------:R2:W-:Y:S01]  /*3860*/  UTCIMMA gdesc[UR14], gdesc[UR16], tmem[UR11], tmem[UR34], idesc[UR35], UPT ;  /* 0x00ff22100e0075ea */ /* 0x0005e2000b80010b */
[----:B------:R2:W-:Y:S01]  /*3870*/  UTCIMMA gdesc[UR8], gdesc[UR12], tmem[UR11], tmem[UR32], idesc[UR33], UPT ;  /* 0x00ff200c080075ea */ /* 0x0005e2000b80010b */
[----:B------:R2:W-:Y:S01]  /*3880*/  UTCBAR.MULTICAST [UR25], URZ, UR27 ;  /* 0x000000ff190073e9 */ /* 0x0005e2000800081b */
[----:B------:R-:W-:Y:S01]  /*3890*/  UMOV UR10, UR24 ;  /* 0x00000018000a7c82 */ /* 0x000fe20008000000 */
[----:B------:R-:W-:Y:S05]  /*38a0*/  BRA.U UP3, `(.L_x_66) ;  /* 0xfffffffd03507547 */ /* 0x000fea000b83ffff */
.L_x_63:
[----:B--2---:R-:W-:Y:S01]  /*38b0*/  UIADD3 UR4, UPT, UPT, UR30, 0x1, URZ ;  /* 0x000000011e047890 */ /* 0x004fe2000fffe0ff */
[C---:B------:R-:W-:Y:S01]  /*38c0*/  ISETP.NE.AND P0, PT, R10.reuse, 0x2, PT ;  /* 0x000000020a00780c */ /* 0x040fe20003f05270 */
[----:B------:R-:W-:Y:S02]  /*38d0*/  UIADD3 UR5, UPT, UPT, UR31, 0xa0, URZ ;  /* 0x000000a01f057890 */ /* 0x000fe4000fffe0ff */
[----:B------:R-:W-:Y:S01]  /*38e0*/  UISETP.NE.AND UP0, UPT, UR4, 0x4, UPT ;  /* 0x000000040400788c */ /* 0x000fe2000bf05270 */
[----:B-1----:R-:W-:Y:S02]  /*38f0*/  SEL R0, RZ, 0x1, P0 ;  /* 0x00000001ff007807 */ /* 0x002fe40000000000 */
[----:B------:R-:W-:Y:S01]  /*3900*/  SEL R10, R10, RZ, P0 ;  /* 0x000000ff0a0a7207 */ /* 0x000fe20000000000 */
[----:B------:R-:W-:Y:S01]  /*3910*/  USEL UR6, URZ, 0x1, UP0 ;  /* 0x00000001ff067887 */ /* 0x000fe20008000000 */
[----:B------:R-:W-:Y:S01]  /*3920*/  LOP3.LUT R9, R9, R0, RZ, 0x3c, !PT ;  /* 0x0000000009097212 */ /* 0x000fe200078e3cff */
[----:B------:R-:W-:Y:S01]  /*3930*/  USEL UR30, UR4, URZ, UP0 ;  /* 0x000000ff041e7287 */ /* 0x000fe20008000000 */
[----:B------:R1:W-:Y:S03]  /*3940*/  UTCBAR [UR5], URZ ;  /* 0x000000ff050073e9 */ /* 0x0003e600080000ff */
[----:B------:R-:W-:Y:S01]  /*3950*/  LOP3.LUT R11, R11, UR6, RZ, 0x3c, !PT ;  /* 0x000000060b0b7c12 */ /* 0x000fe2000f8e3cff */
[----:B------:R-:W-:Y:S07]  /*3960*/  @P1 BRA `(.L_x_67) ;  /* 0xfffffff800881947 */ /* 0x000fee000383ffff */
[----:B------:R-:W2:Y:S01]  /*3970*/  S2UR UR8, SR_CgaCtaId ;  /* 0x00000000000879c3 */ /* 0x000ea20000008800 */
[----:B------:R-:W-:Y:S01]  /*3980*/  ELECT P0, URZ, PT ;  /* 0x0000000000ff782f */ /* 0x000fe20003800000 */
[----:B------:R-:W-:Y:S01]  /*3990*/  IMAD.MOV.U32 R0, RZ, RZ, 0x1 ;  /* 0x00000001ff007424 */ /* 0x000fe200078e00ff */
[----:B------:R-:W-:Y:S01]  /*39a0*/  UIADD3 UR26, UPT, UPT, UR26, 0xc0, URZ ;  /* 0x000000c01a1a7890 */ /* 0x000fe2000fffe0ff */
[----:B------:R-:W-:Y:S01]  /*39b0*/  SHF.L.U32 R2, R11, 0x1f, RZ ;  /* 0x0000001f0b027819 */ /* 0x000fe200000006ff */
[----:B------:R-:W-:-:S03]  /*39c0*/  UMOV UR4, 0x40 ;  /* 0x0000004000047882 */ /* 0x000fc60000000000 */
[----:B------:R-:W-:Y:S01]  /*39d0*/  UVIRTCOUNT.DEALLOC.SMPOOL 0x80 ;  /* 0x000000800000784c */ /* 0x000fe20000000000 */
[----:B--2---:R-:W-:Y:S02]  /*39e0*/  ULEA UR8, UR8, UR4, 0x18 ;  /* 0x0000000408087291 */ /* 0x004fe4000f8ec0ff */
[----:B------:R-:W-:-:S07]  /*39f0*/  ULEA UR4, UR30, UR26, 0x3 ;  /* 0x0000001a1e047291 */ /* 0x000fce000f8e18ff */
[----:B------:R2:W-:Y:S02]  /*3a00*/  @P0 STS.U8 [UR8+0x1c], R0 ;  /* 0x00001c00ff000988 */ /* 0x0005e40008000008 */
[----:B------:R-:W4:Y:S02]  /*3a10*/  SYNCS.PHASECHK.TRANS64.TRYWAIT P0, [UR4], R2 ;  /* 0x00000002ff0075a7 */ /* 0x000f240008001104 */
[----:B--2-4-:R-:W-:Y:S05]  /*3a20*/  @!P0 BRA `(.L_x_68) ;  /* 0x0000004400388947 */ /* 0x014fea0003800000 */
.L_x_135:
[----:B------:R-:W-:-:S04]  /*3a30*/  UIADD3 UR4, UPT, UPT, UR30, 0x1, URZ ;  /* 0x000000011e047890 */ /* 0x000fc8000fffe0ff */
[----:B------:R-:W-:-:S04]  /*3a40*/  UISETP.NE.AND UP0, UPT, UR4, 0x4, UPT ;  /* 0x000000040400788c */ /* 0x000fc8000bf05270 */
[----:B------:R-:W-:Y:S02]  /*3a50*/  USEL UR6, URZ, 0x1, UP0 ;  /* 0x00000001ff067887 */ /* 0x000fe40008000000 */
[----:B------:R-:W-:-:S04]  /*3a60*/  USEL UR4, UR4, URZ, UP0 ;  /* 0x000000ff04047287 */ /* 0x000fc80008000000 */
[----:B-1----:R-:W-:Y:S01]  /*3a70*/  ULEA UR5, UR4, UR26, 0x3 ;  /* 0x0000001a04057291 */ /* 0x002fe2000f8e18ff */
[----:B--2---:R-:W-:-:S04]  /*3a80*/  LOP3.LUT R2, R11, UR6, RZ, 0x3c, !PT ;  /* 0x000000060b027c12 */ /* 0x004fc8000f8e3cff */
[----:B------:R-:W-:-:S04]  /*3a90*/  SHF.L.U32 R3, R2, 0x1f, RZ ;  /* 0x0000001f02037819 */ /* 0x000fc800000006ff */
[----:B------:R-:W1:Y:S02]  /*3aa0*/  SYNCS.PHASECHK.TRANS64.TRYWAIT P0, [UR5], R3 ;  /* 0x00000003ff0075a7 */ /* 0x000e640008001105 */
[----:B-1----:R-:W-:Y:S05]  /*3ab0*/  @!P0 BRA `(.L_x_69) ;  /* 0x00000044002c8947 */ /* 0x002fea0003800000 */
.L_x_137:
        /* <DEDUP_REMOVED lines=9> */
.L_x_139:
[----:B------:R-:W-:-:S04]  /*3b50*/  UIADD3 UR4, UPT, UPT, UR4, 0x1, URZ ;  /* 0x0000000104047890 */ /* 0x000fc8000fffe0ff */
[----:B------:R-:W-:-:S04]  /*3b60*/  UISETP.NE.AND UP0, UPT, UR4, 0x4, UPT ;  /* 0x000000040400788c */ /* 0x000fc8000bf05270 */
[----:B------:R-:W-:Y:S02]  /*3b70*/  USEL UR5, URZ, 0x1, UP0 ;  /* 0x00000001ff057887 */ /* 0x000fe40008000000 */
[----:B------:R-:W-:-:S04]  /*3b80*/  USEL UR4, UR4, URZ, UP0 ;  /* 0x000000ff04047287 */ /* 0x000fc80008000000 */
[----:B------:R-:W-:Y:S01]  /*3b90*/  ULEA UR4, UR4, UR26, 0x3 ;  /* 0x0000001a04047291 */ /* 0x000fe2000f8e18ff */
[----:B------:R-:W-:-:S04]  /*3ba0*/  LOP3.LUT R2, R2, UR5, RZ, 0x3c, !PT ;  /* 0x0000000502027c12 */ /* 0x000fc8000f8e3cff */
[----:B------:R-:W-:-:S04]  /*3bb0*/  SHF.L.U32 R2, R2, 0x1f, RZ ;  /* 0x0000001f02027819 */ /* 0x000fc800000006ff */
[----:B------:R-:W2:Y:S02]  /*3bc0*/  SYNCS.PHASECHK.TRANS64.TRYWAIT P0, [UR4], R2 ;  /* 0x00000002ff0075a7 */ /* 0x000ea40008001104 */
[----:B--2---:R-:W-:Y:S05]  /*3bd0*/  @!P0 BRA `(.L_x_71) ;  /* 0x0000004400148947 */ /* 0x004fea0003800000 */
.L_x_141:
[----:B------:R-:W-:Y:S01]  /*3be0*/  NOP ;  /* 0x0000000000007918 */ /* 0x000fe20000000000 */
[----:B-1----:R-:W1:Y:S01]  /*3bf0*/  LDS R0, [UR8+0x14] ;  /* 0x00001408ff007984 */ /* 0x002e620008000800 */
[----:B------:R-:W-:Y:S01]  /*3c00*/  ULOP3.LUT UR4, UR42, 0xffff, URZ, 0xc0, !UPT ;  /* 0x0000ffff2a047892 */ /* 0x000fe2000f8ec0ff */
[----:B------:R-:W-:Y:S01]  /*3c10*/  UMOV UR5, 0xffff ;  /* 0x0000ffff00057882 */ /* 0x000fe20000000000 */
[----:B------:R-:W-:Y:S02]  /*3c20*/  UMOV UR6, 0x1 ;  /* 0x0000000100067882 */ /* 0x000fe40000000000 */
[----:B------:R-:W-:-:S04]  /*3c30*/  USHF.R.U32.HI UR4, URZ, 0x5, UR4 ;  /* 0x00000005ff047899 */ /* 0x000fc80008011604 */
[----:B------:R-:W-:Y:S02]  /*3c40*/  USHF.L.U32 UR5, UR5, UR4, URZ ;  /* 0x0000000405057299 */ /* 0x000fe400080006ff */
[----:B------:R-:W-:-:S04]  /*3c50*/  USHF.L.U32 UR4, UR6, UR4, URZ ;  /* 0x0000000406047299 */ /* 0x000fc800080006ff */
[----:B-1----:R-:W-:-:S04]  /*3c60*/  LOP3.LUT R0, R0, UR5, RZ, 0xc0, !PT ;  /* 0x0000000500007c12 */ /* 0x002fc8000f8ec0ff */
[----:B------:R-:W-:-:S13]  /*3c70*/  ISETP.NE.AND P0, PT, R0, UR5, PT ;  /* 0x0000000500007c0c */ /* 0x000fda000bf05270 */
[----:B------:R-:W-:Y:S05]  /*3c80*/  @P0 BRA `(.L_x_72) ;  /* 0x0000000000580947 */ /* 0x000fea0003800000 */
[----:B------:R-:W1:Y:S02]  /*3c90*/  LDS R0, [UR8+0x18] ;  /* 0x00001808ff007984 */ /* 0x000e640008000800 */
[----:B-1----:R-:W-:-:S04]  /*3ca0*/  LOP3.LUT R0, R0, UR4, RZ, 0xc0, !PT ;  /* 0x0000000400007c12 */ /* 0x002fc8000f8ec0ff */
[----:B------:R-:W-:-:S13]  /*3cb0*/  ISETP.NE.AND P0, PT, R0, UR4, PT ;  /* 0x0000000400007c0c */ /* 0x000fda000bf05270 */
[----:B------:R-:W-:Y:S05]  /*3cc0*/  @P0 BRA `(.L_x_73) ;  /* 0x00000000003c0947 */ /* 0x000fea0003800000 */
[----:B------:R-:W1:Y:S01]  /*3cd0*/  S2R R2, SR_LANEID ;  /* 0x0000000000027919 */ /* 0x000e620000000000 */
[----:B------:R-:W-:-:S06]  /*3ce0*/  ULOP3.LUT UR5, URZ, UR5, URZ, 0x33, !UPT ;  /* 0x00000005ff057292 */ /* 0x000fcc000f8e33ff */
[----:B------:R-:W-:-:S04]  /*3cf0*/  IMAD.U32 R0, RZ, RZ, UR5 ;  /* 0x00000005ff007e24 */ /* 0x000fc8000f8e00ff */
[----:B------:R2:W4:Y:S02]  /*3d00*/  REDUX UR7, R0 ;  /* 0x00000000000773c4 */ /* 0x0005240000000000 */
[----:B------:R1:W-:Y:S01]  /*3d10*/  UTCATOMSWS.AND URZ, UR5 ;  /* 0x0000000500ff79e3 */ /* 0x0003e20008000000 */
[----:B--2---:R-:W-:Y:S01]  /*3d20*/  LOP3.LUT R0, RZ, UR4, RZ, 0x33, !PT ;  /* 0x00000004ff007c12 */ /* 0x004fe2000f8e33ff */
[----:B------:R-:W-:Y:S02]  /*3d30*/  VOTEU.ANY UR4, UPT, PT ;  /* 0x0000000000047886 */ /* 0x000fe400038e0100 */
[----:B------:R-:W-:Y:S02]  /*3d40*/  UFLO.U32 UR4, UR4 ;  /* 0x00000004000472bd */ /* 0x000fe400080e0000 */
[----:B------:R-:W2:Y:S04]  /*3d50*/  REDUX UR6, R0 ;  /* 0x00000000000673c4 */ /* 0x000ea80000000000 */
[----:B-1----:R-:W-:-:S02]  /*3d60*/  ISETP.EQ.U32.AND P0, PT, R2, UR4, PT ;  /* 0x0000000402007c0c */ /* 0x002fc4000bf02070 */
[----:B----4-:R-:W-:-:S11]  /*3d70*/  MOV R2, UR7 ;  /* 0x0000000700027c02 */ /* 0x010fd60008000f00 */
[----:B------:R1:W-:Y:S01]  /*3d80*/  @P0 ATOMS.AND RZ, [UR8+0x14], R2 ;  /* 0x00001402ffff098c */ /* 0x0003e2000a800008 */
[----:B--2---:R-:W-:-:S05]  /*3d90*/  IMAD.U32 R0, RZ, RZ, UR6 ;  /* 0x00000006ff007e24 */ /* 0x004fca000f8e00ff */
[----:B------:R1:W-:Y:S01]  /*3da0*/  @P0 ATOMS.AND RZ, [UR8+0x18], R0 ;  /* 0x00001800ffff098c */ /* 0x0003e2000a800008 */
[----:B------:R-:W-:Y:S05]  /*3db0*/  BRA `(.L_x_74) ;  /* 0x0000000000147947 */ /* 0x000fea0003800000 */
.L_x_73:
[----:B------:R-:W-:Y:S02]  /*3dc0*/  MOV R2, 0x3de0 ;  /* 0x00003de000027802 */ /* 0x000fe40000000f00 */
[----:B---3-5:R-:W-:Y:S05]  /*3dd0*/  CALL.REL.NOINC `($__internal_0_$__cuda_sm10x_tcgen05_guardrail_trap_col_being_dealloced_not_returned_by_alloc) ;  /* 0x0000004400707944 */ /* 0x028fea0003c00000 */
[----:B------:R-:W-:Y:S05]  /*3de0*/  BRA `(.L_x_74) ;  /* 0x0000000000087947 */ /* 0x000fea0003800000 */
.L_x_72:
[----:B------:R-:W-:Y:S02]  /*3df0*/  MOV R2, 0x3e10 ;  /* 0x00003e1000027802 */ /* 0x000fe40000000f00 */
[----:B---3-5:R-:W-:Y:S05]  /*3e00*/  CALL.REL.NOINC `($__internal_2_$__cuda_sm10x_tcgen05_guardrail_trap_unallocated_columns_being_dealloced) ;  /* 0x00000044007c7944 */ /* 0x028fea0003c00000 */
.L_x_74:
[----:B------:R-:W-:Y:S01]  /*3e10*/  NOP ;  /* 0x0000000000007918 */ /* 0x000fe20000000000 */
[----:B------:R-:W-:Y:S05]  /*3e20*/  EXIT ;  /* 0x000000000000794d */ /* 0x000fea0003800000 */
.L_x_56:
[----:B------:R-:W-:-:S09]  /*3e30*/  UISETP.NE.OR UP0, UPT, UR18, 0x3, !UP3 ;  /* 0x000000031200788c */ /* 0x000fd2000df05670 */
[----:B------:R-:W-:Y:S05]  /*3e40*/  BRA.U UP0, `(.L_x_75) ;  /* 0x0000000d00ac7547 */ /* 0x000fea000b800000 */
[----:B------:R-:W2:Y:S01]  /*3e50*/  LDCU.64 UR4, c[0x0][0x888] ;  /* 0x00011100ff0477ac */ /* 0x000ea20008000a00 */
[----:B------:R-:W3:Y:S01]  /*3e60*/  LDC.64 R12, c[0x0][0x348] ;  /* 0x0000d200ff0c7b82 */ /* 0x000ee20000000a00 */
[----:B------:R-:W-:Y:S02]  /*3e70*/  HFMA2 R9, -RZ, RZ, 0, 0 ;  /* 0x00000000ff097431 */ /* 0x000fe400000001ff */
[----:B------:R-:W-:Y:S01]  /*3e80*/  IMAD.MOV.U32 R11, RZ, RZ, 0x1 ;  /* 0x00000001ff0b7424 */ /* 0x000fe200078e00ff */
[----:B------:R-:W4:Y:S01]  /*3e90*/  LDCU UR31, c[0x0][0x370] ;  /* 0x00006e00ff1f77ac */ /* 0x000f220008000800 */
[----:B------:R-:W-:Y:S01]  /*3ea0*/  IMAD.MOV.U32 R10, RZ, RZ, RZ ;  /* 0x000000ffff0a7224 */ /* 0x000fe200078e00ff */
[----:B------:R-:W-:Y:S01]  /*3eb0*/  MOV R3, 0x1000 ;  /* 0x0000100000037802 */ /* 0x000fe20000000f00 */
[----:B------:R-:W4:Y:S01]  /*3ec0*/  LDCU.128 UR32, c[0x0][0xb10] ;  /* 0x00016200ff2077ac */ /* 0x000f220008000c00 */
[----:B------:R-:W1:Y:S01]  /*3ed0*/  LDCU UR30, c[0x0][0x374] ;  /* 0x00006e80ff1e77ac */ /* 0x000e620008000800 */
[----:B------:R-:W1:Y:S01]  /*3ee0*/  LDCU.64 UR28, c[0x0][0x890] ;  /* 0x00011200ff1c77ac */ /* 0x000e620008000a00 */
[----:B------:R-:W1:Y:S01]  /*3ef0*/  LDCU UR15, c[0x0][0xb0c] ;  /* 0x00016180ff0f77ac */ /* 0x000e620008000800 */
[----:B--2---:R-:W-:Y:S01]  /*3f00*/  UISETP.NE.U32.AND UP0, UPT, UR4, URZ, UPT ;  /* 0x000000ff0400728c */ /* 0x004fe2000bf05070 */
[----:B------:R-:W2:Y:S01]  /*3f10*/  LDCU UR41, c[0x0][0xb20] ;  /* 0x00016400ff2977ac */ /* 0x000ea20008000800 */
[----:B------:R-:W2:Y:S01]  /*3f20*/  LDCU UR4, c[0x0][0xb30] ;  /* 0x00016600ff0477ac */ /* 0x000ea20008000800 */
[----:B------:R-:W-:Y:S01]  /*3f30*/  UMOV UR21, 0x400 ;  /* 0x0000040000157882 */ /* 0x000fe20000000000 */
[----:B----4-:R-:W-:-:S02]  /*3f40*/  UIMAD.WIDE.U32 UR6, UR31, UR32, URZ ;  /* 0x000000201f0672a5 */ /* 0x010fc4000f8e00ff */
[----:B-1----:R-:W-:Y:S02]  /*3f50*/  UIMAD.WIDE.U32 UR8, UR30, UR35, URZ ;  /* 0x000000231e0872a5 */ /* 0x002fe4000f8e00ff */
[----:B------:R-:W-:Y:S02]  /*3f60*/  ULEA UR21, UR45, UR21, 0x18 ;  /* 0x000000152d157291 */ /* 0x000fe4000f8ec0ff */
[----:B------:R-:W-:Y:S02]  /*3f70*/  USEL UR37, URZ, 0x1, UP6 ;  /* 0x00000001ff257887 */ /* 0x000fe4000b000000 */
[----:B------:R-:W-:Y:S02]  /*3f80*/  UISETP.NE.U32.AND UP6, UPT, UR28, URZ, UPT ;  /* 0x000000ff1c00728c */ /* 0x000fe4000bfc5070 */
[----:B------:R-:W-:Y:S02]  /*3f90*/  UIADD3 UR38, UPT, UPT, UR21, 0x58, URZ ;  /* 0x0000005815267890 */ /* 0x000fe4000fffe0ff */
[----:B------:R-:W-:-:S02]  /*3fa0*/  UISETP.NE.AND.EX UP5, UPT, UR5, URZ, UPT, UP0 ;  /* 0x000000ff0500728c */ /* 0x000fc4000bfa5300 */
[----:B------:R-:W-:Y:S01]  /*3fb0*/  UISETP.NE.AND UP0, UPT, UR42, 0x1, UPT ;  /* 0x000000012a00788c */ /* 0x000fe2000bf05270 */
[----:B------:R-:W-:Y:S01]  /*3fc0*/  UMOV UR6, UR7 ;  /* 0x0000000700067c82 */ /* 0x000fe20008000000 */
[----:B------:R-:W-:Y:S01]  /*3fd0*/  UMOV UR39, UR9 ;  /* 0x0000000900277c82 */ /* 0x000fe20008000000 */
[----:B------:R-:W-:Y:S02]  /*3fe0*/  UISETP.NE.AND UP0, UPT, UR15, 0x1, UPT ;  /* 0x000000010f00788c */ /* 0x000fe4000bf05270 */
[----:B------:R-:W-:Y:S02]  /*3ff0*/  UPLOP3.LUT UP4, UPT, UPT, UPT, UPT, 0x40, 0x4 ;  /* 0x000000000004789c */ /* 0x000fe40003f8e870 */
[----:B------:R-:W-:Y:S01]  /*4000*/  UISETP.GE.AND UP2, UPT, UR42, 0x1, UPT ;  /* 0x000000012a00788c */ /* 0x000fe2000bf46270 */
[----:B------:R-:W1:Y:S01]  /*4010*/  LDCU.64 UR22, c[0x0][0xb28] ;  /* 0x00016500ff1677ac */ /* 0x000e620008000a00 */
[----:B------:R-:W-:Y:S02]  /*4020*/  UISETP.NE.AND.EX UP6, UPT, UR29, URZ, UPT, UP6 ;  /* 0x000000ff1d00728c */ /* 0x000fe4000bfc5360 */
[----:B------:R-:W-:-:S02]  /*4030*/  UIADD3 UR17, UPT, UPT, UR21, 0x50, URZ ;  /* 0x0000005015117890 */ /* 0x000fc4000fffe0ff */
[----:B------:R-:W-:Y:S02]  /*4040*/  UPRMT UR38, UR45, 0x654, UR38 ;  /* 0x000006542d267896 */ /* 0x000fe40008000026 */
[----:B------:R-:W-:Y:S02]  /*4050*/  USHF.R.U32.HI UR40, URZ, UR33, UR6 ;  /* 0x00000021ff287299 */ /* 0x000fe40008011606 */
[----:B--2---:R-:W-:Y:S02]  /*4060*/  USHF.R.U32.HI UR39, URZ, UR41, UR39 ;  /* 0x00000029ff277299 */ /* 0x004fe40008011627 */
[----:B------:R-:W-:Y:S02]  /*4070*/  UISETP.NE.AND UP0, UPT, UR34, 0x1, UPT ;  /* 0x000000012200788c */ /* 0x000fe4000bf05270 */
[----:B---3--:R-:W-:-:S11]  /*4080*/  UISETP.NE.AND UP3, UPT, UR4, 0x1, UPT ;  /* 0x000000010400788c */ /* 0x008fd6000bf65270 */
.L_x_84:
[C---:B------:R-:W-:Y:S02]  /*4090*/  LEA R8, R10.reuse, UR21, 0x3 ;  /* 0x000000150a087c11 */ /* 0x040fe4000f8e18ff */
[----:B------:R-:W-:Y:S02]  /*40a0*/  SHF.L.U32 R0, R9, 0x1f, RZ ;  /* 0x0000001f09007819 */ /* 0x000fe400000006ff */
[----:B------:R-:W-:Y:S02]  /*40b0*/  LEA R4, R10, UR21, 0x4 ;  /* 0x000000150a047c11 */ /* 0x000fe4000f8e20ff */
[----:B--2---:R-:W2:Y:S02]  /*40c0*/  SYNCS.PHASECHK.TRANS64.TRYWAIT P0, [R8+URZ+0x80], R0 ;  /* 0x00008000080075a7 */ /* 0x004ea400080011ff */
[----:B--2---:R-:W-:Y:S05]  /*40d0*/  @!P0 BRA `(.L_x_76) ;  /* 0x0000003c00ec8947 */ /* 0x004fea0003800000 */
.L_x_142:
[----:B------:R-:W3:Y:S01]  /*40e0*/  LDS.128 R4, [R4+0x110] ;  /* 0x0001100004047984 */ /* 0x000ee20000000c00 */
[----:B------:R-:W-:Y:S01]  /*40f0*/  UISETP.GE.AND UP0, UPT, UR42, 0x1, UPT ;  /* 0x000000012a00788c */ /* 0x000fe2000bf06270 */
[----:B------:R-:W-:Y:S01]  /*4100*/  @!PT LDS RZ, [RZ] ;  /* 0x00000000fffff984 */ /* 0x000fe20000000800 */
[----:B------:R-:W-:Y:S01]  /*4110*/  @!PT LDS RZ, [RZ] ;  /* 0x00000000fffff984 */ /* 0x000fe20000000800 */
[----:B------:R-:W-:Y:S01]  /*4120*/  @!PT LDS RZ, [RZ] ;  /* 0x00000000fffff984 */ /* 0x000fe20000000800 */
[----:B------:R-:W-:Y:S01]  /*4130*/  @!PT LDS RZ, [RZ] ;  /* 0x00000000fffff984 */ /* 0x000fe20000000800 */
[----:B------:R4:W-:Y:S06]  /*4140*/  MEMBAR.ALL.CTA ;  /* 0x0000000000007992 */ /* 0x0009ec0000008000 */
[----:B----4-:R-:W4:Y:S01]  /*4150*/  FENCE.VIEW.ASYNC.S ;  /* 0x00000000000073c6 */ /* 0x010f220000000000 */
[----:B---3--:R-:W-:Y:S11]  /*4160*/  LOP3.LUT P0, RZ, R6, 0x1, RZ, 0xc0, !PT ;  /* 0x0000000106ff7812 */ /* 0x008ff6000780c0ff */
[----:B------:R-:W-:Y:S02]  /*4170*/  @!UPT UIADD3 URZ, UPT, UPT, URZ, URZ, URZ ;  /* 0x000000fffffff290 */ /* 0x000fe4000fffe0ff */
[----:B----4-:R-:W-:Y:S01]  /*4180*/  VOTEU.ANY UP2, P0 ;  /* 0x0000000000ff7886 */ /* 0x010fe20000040100 */
[----:B------:R-:W-:Y:S11]  /*4190*/  PLOP3.LUT P0, PT, PT, PT, UP2, 0x80, 0x8 ;  /* 0x000000000008781c */ /* 0x000ff60003f0f028 */
[----:B------:R-:W-:Y:S02]  /*41a0*/  @!UPT UIADD3 URZ, UPT, UPT, URZ, URZ, URZ ;  /* 0x000000fffffff290 */ /* 0x000fe4000fffe0ff */
[----:B--2---:R-:W-:Y:S02]  /*41b0*/  @P0 SHF.R.U32.HI R0, RZ, 0x10, R5 ;  /* 0x00000010ff000819 */ /* 0x004fe40000011605 */
[----:B------:R-:W-:Y:S02]  /*41c0*/  @P0 MOV R2, R4 ;  /* 0x0000000400020202 */ /* 0x000fe40000000f00 */
[----:B------:R-:W-:Y:S01]  /*41d0*/  @P0 R2UR UR4, R0 ;  /* 0x00000000000402ca */ /* 0x000fe200000e0000 */
[----:B------:R-:W-:Y:S01]  /*41e0*/  VIADD R0, R8, 0x90 ;  /* 0x0000009008007836 */ /* 0x000fe20000000000 */
[----:B------:R-:W-:Y:S02]  /*41f0*/  @P0 LOP3.LUT R4, R5, 0xffff, RZ, 0xc0, !PT ;  /* 0x0000ffff05040812 */ /* 0x000fe400078ec0ff */
[----:B------:R-:W-:Y:S02]  /*4200*/  @P0 R2UR UR6, R2 ;  /* 0x00000000020602ca */ /* 0x000fe400000e0000 */
[----:B------:R-:W-:Y:S02]  /*4210*/  PRMT R0, RZ, 0x654, R0 ;  /* 0x00000654ff007816 */ /* 0x000fe40000000000 */
[----:B------:R-:W-:Y:S02]  /*4220*/  @P0 R2UR UR5, R4 ;  /* 0x00000000040502ca */ /* 0x000fe400000e0000 */
[----:B------:R2:W-:Y:S03]  /*4230*/  SYNCS.ARRIVE.TRANS64.RED.A1T0 RZ, [R0+URZ], RZ ;  /* 0x000000ff00ff79a7 */ /* 0x0005e600081004ff */
[----:B------:R-:W-:Y:S04]  /*4240*/  @UP2 UMOV UR27, UR4 ;  /* 0x00000004001b2c82 */ /* 0x000fe80008000000 */
[----:B------:R-:W-:Y:S04]  /*4250*/  @UP2 UMOV UR14, UR6 ;  /* 0x00000006000e2c82 */ /* 0x000fe80008000000 */
[----:B------:R-:W-:Y:S01]  /*4260*/  @UP2 UMOV UR13, UR5 ;  /* 0x00000005000d2c82 */ /* 0x000fe20008000000 */
[----:B------:R-:W-:Y:S05]  /*4270*/  BRA.U !UP0, `(.L_x_77) ;  /* 0x0000000108c07547 */ /* 0x000fea000b800000 */
[----:B------:R-:W-:Y:S02]  /*4280*/  UIMAD.WIDE.U32 UR8, UR13, UR35, URZ ;  /* 0x000000230d0872a5 */ /* 0x000fe4000f8e00ff */
[----:B------:R-:W-:Y:S02]  /*4290*/  UP2UR UR12, UPR, URZ, 0x4 ;  /* 0x00000004ff0c7883 */ /* 0x000fe40008000000 */
[----:B------:R-:W-:Y:S02]  /*42a0*/  UISETP.NE.AND UP2, UPT, UR34, 0x1, UPT ;  /* 0x000000012200788c */ /* 0x000fe4000bf45270 */
[----:B------:R-:W-:Y:S02]  /*42b0*/  UIMAD.WIDE.U32 UR10, UR14, UR32, URZ ;  /* 0x000000200e0a72a5 */ /* 0x000fe4000f8e00ff */
[----:B------:R-:W-:Y:S02]  /*42c0*/  USEL UR4, UR30, UR39, !UP2 ;  /* 0x000000271e047287 */ /* 0x000fe4000d000000 */
[----:B------:R-:W-:Y:S02]  /*42d0*/  UISETP.NE.AND UP0, UPT, UR15, 0x1, UPT ;  /* 0x000000010f00788c */ /* 0x000fe4000bf05270 */
[----:B------:R-:W-:Y:S02]  /*42e0*/  UP2UR UR16, UPR, URZ, 0x2 ;  /* 0x00000002ff107883 */ /* 0x000fe40008000000 */
[----:B------:R-:W-:Y:S02]  /*42f0*/  UISETP.NE.AND UP1, UPT, UR42, 0x1, UPT ;  /* 0x000000012a00788c */ /* 0x000fe4000bf25270 */
[----:B-1----:R-:W-:Y:S02]  /*4300*/  UIMAD.WIDE.U32 UR18, UR4, UR22, URZ ;  /* 0x00000016041272a5 */ /* 0x002fe4000f8e00ff */
[----:B------:R-:W-:Y:S01]  /*4310*/  USEL UR7, UR31, UR40, !UP0 ;  /* 0x000000281f077287 */ /* 0x000fe2000c000000 */
[----:B------:R-:W-:Y:S02]  /*4320*/  UMOV UR5, UR9 ;  /* 0x0000000900057c82 */ /* 0x000fe40008000000 */
[----:B------:R-:W-:Y:S02]  /*4330*/  USHF.R.U32.HI UR6, URZ, UR41, UR5 ;  /* 0x00000029ff067299 */ /* 0x000fe40008011605 */
[----:B------:R-:W-:Y:S02]  /*4340*/  UIMAD.WIDE.U32 UR24, UR7, UR22, URZ ;  /* 0x00000016071872a5 */ /* 0x000fe4000f8e00ff */
[----:B------:R-:W-:Y:S02]  /*4350*/  USEL UR6, UR13, UR6, !UP2 ;  /* 0x000000060d067287 */ /* 0x000fe4000d000000 */
[----:B------:R-:W-:Y:S01]  /*4360*/  UISETP.NE.AND UP2, UPT, UR12, URZ, UPT ;  /* 0x000000ff0c00728c */ /* 0x000fe2000bf45270 */
[----:B------:R-:W-:Y:S01]  /*4370*/  UMOV UR5, UR11 ;  /* 0x0000000b00057c82 */ /* 0x000fe20008000000 */
[----:B------:R-:W-:Y:S02]  /*4380*/  UIMAD.WIDE.U32 UR10, UR6, UR22, URZ ;  /* 0x00000016060a72a5 */ /* 0x000fe4000f8e00ff */
[----:B------:R-:W-:Y:S03]  /*4390*/  USHF.R.U32.HI UR8, URZ, UR33, UR5 ;  /* 0x00000021ff087299 */ /* 0x000fe60008011605 */
[----:B------:R-:W-:Y:S02]  /*43a0*/  UMOV UR5, UR19 ;  /* 0x0000001300057c82 */ /* 0x000fe40008000000 */
[----:B------:R-:W-:Y:S03]  /*43b0*/  @UP1 USHF.R.U32.HI UR4, URZ, UR23, UR5 ;  /* 0x00000017ff041299 */ /* 0x000fe60008011605 */
[----:B------:R-:W-:Y:S01]  /*43c0*/  UMOV UR5, UR25 ;  /* 0x0000001900057c82 */ /* 0x000fe20008000000 */
[----:B------:R-:W-:Y:S02]  /*43d0*/  UIMAD UR4, UR42, UR4, URZ ;  /* 0x000000042a0472a4 */ /* 0x000fe4000f8e02ff */
[----:B------:R-:W-:Y:S02]  /*43e0*/  @UP1 USHF.R.U32.HI UR7, URZ, UR23, UR5 ;  /* 0x00000017ff071299 */ /* 0x000fe40008011605 */
[----:B------:R-:W-:Y:S02]  /*43f0*/  USEL UR5, UR14, UR8, !UP0 ;  /* 0x000000080e057287 */ /* 0x000fe4000c000000 */
[----:B------:R-:W-:Y:S02]  /*4400*/  UIMAD UR8, UR42, UR7, URZ ;  /* 0x000000072a0872a4 */ /* 0x000fe4000f8e02ff */
[----:B------:R-:W-:Y:S03]  /*4410*/  UISETP.GE.AND UP0, UPT, UR6, UR4, UPT ;  /* 0x000000040600728c */ /* 0x000fe6000bf06270 */
[----:B------:R-:W-:Y:S01]  /*4420*/  UMOV UR4, UR11 ;  /* 0x0000000b00047c82 */ /* 0x000fe20008000000 */
[----:B------:R-:W-:Y:S02]  /*4430*/  UISETP.GE.OR UP0, UPT, UR5, UR8, UP0 ;  /* 0x000000080500728c */ /* 0x000fe40008706670 */
[----:B------:R-:W-:Y:S02]  /*4440*/  USHF.R.U32.HI UR4, URZ, UR23, UR4 ;  /* 0x00000017ff047299 */ /* 0x000fe40008011604 */
[----:B------:R-:W-:Y:S02]  /*4450*/  UIMAD.WIDE.U32 UR8, UR5, UR22, URZ ;  /* 0x00000016050872a5 */ /* 0x000fe4000f8e00ff */
[----:B------:R-:W-:Y:S04]  /*4460*/  USEL UR10, UR6, UR4, !UP1 ;  /* 0x00000004060a7287 */ /* 0x000fe8000c800000 */
[----:B------:R-:W-:Y:S01]  /*4470*/  UIADD3 UR11, UPT, UPT, -UR10, URZ, URZ ;  /* 0x000000ff0a0b7290 */ /* 0x000fe2000fffe1ff */
[----:B------:R-:W-:Y:S02]  /*4480*/  @!UP0 UMOV UR4, UR9 ;  /* 0x0000000900048c82 */ /* 0x000fe40008000000 */
[----:B------:R-:W-:Y:S02]  /*4490*/  @!UP0 USHF.R.U32.HI UR4, URZ, UR23, UR4 ;  /* 0x00000017ff048299 */ /* 0x000fe40008011604 */
[----:B------:R-:W-:Y:S02]  /*44a0*/  UIMAD UR8, UR42, UR11, UR6 ;  /* 0x0000000b2a0872a4 */ /* 0x000fe4000f8e0206 */
[----:B------:R-:W-:Y:S02]  /*44b0*/  @!UP0 USEL UR4, UR5, UR4, !UP1 ;  /* 0x0000000405048287 */ /* 0x000fe4000c800000 */
[----:B------:R-:W-:Y:S02]  /*44c0*/  UISETP.NE.AND UP1, UPT, UR16, URZ, UPT ;  /* 0x000000ff1000728c */ /* 0x000fe4000bf25270 */
[----:B------:R-:W-:Y:S02]  /*44d0*/  @!UP0 UIMAD UR8, UR7, UR8, UR4 ;  /* 0x00000008070882a4 */ /* 0x000fe4000f8e0204 */
[----:B------:R-:W-:Y:S02]  /*44e0*/  @!UP0 UIADD3 UR9, UPT, UPT, UR10, -UR4, URZ ;  /* 0x800000040a098290 */ /* 0x000fe4000fffe0ff */
[----:B------:R-:W-:Y:S02]  /*44f0*/  UIADD3 UR4, UPT, UPT, -UR5, URZ, URZ ;  /* 0x000000ff05047290 */ /* 0x000fe4000fffe1ff */
[----:B------:R-:W-:Y:S02]  /*4500*/  UIADD3 UR7, UPT, UPT, -UR6, URZ, URZ ;  /* 0x000000ff06077290 */ /* 0x000fe4000fffe1ff */
[----:B------:R-:W-:Y:S02]  /*4510*/  @!UP0 UIMAD UR6, UR9, UR42, UR5 ;  /* 0x0000002a090682a4 */ /* 0x000fe4000f8e0205 */
[----:B------:R-:W-:Y:S02]  /*4520*/  UIMAD UR14, UR15, UR4, UR14 ;  /* 0x000000040f0e72a4 */ /* 0x000fe4000f8e020e */
[----:B------:R-:W-:Y:S01]  /*4530*/  UIMAD UR13, UR34, UR7, UR13 ;  /* 0x00000007220d72a4 */ /* 0x000fe2000f8e020d */
[----:B------:R-:W-:Y:S02]  /*4540*/  @!UP0 UMOV UR5, UR8 ;  /* 0x0000000800058c82 */ /* 0x000fe40008000000 */
[----:B------:R-:W-:Y:S02]  /*4550*/  UIMAD UR14, UR5, UR15, UR14 ;  /* 0x0000000f050e72a4 */ /* 0x000fe4000f8e020e */
[----:B------:R-:W-:Y:S11]  /*4560*/  UIMAD UR13, UR6, UR34, UR13 ;  /* 0x00000022060d72a4 */ /* 0x000ff6000f8e020d */
[----:B------:R-:W-:Y:S01]  /*4570*/  @!UPT UIADD3 URZ, UPT, UPT, URZ, URZ, URZ ;  /* 0x000000fffffff290 */ /* 0x000fe2000fffe0ff */
.L_x_77:
[----:B------:R-:W3:Y:S01]  /*4580*/  @!UP3 LDCU.128 UR8, c[0x0][0xb10] ;  /* 0x00016200ff08b7ac */ /* 0x000ee20008000c00 */
[----:B------:R-:W-:Y:S02]  /*4590*/  ISETP.NE.U32.AND P0, PT, RZ, UR28, PT ;  /* 0x0000001cff007c0c */ /* 0x000fe4000bf05070 */
[----:B------:R-:W-:Y:S02]  /*45a0*/  SHF.L.U32 R4, R11, 0x1f, RZ ;  /* 0x0000001f0b047819 */ /* 0x000fe400000006ff */
[----:B------:R-:W-:Y:S01]  /*45b0*/  ISETP.NE.AND.EX P0, PT, RZ, UR29, PT, P0 ;  /* 0x0000001dff007c0c */ /* 0x000fe2000bf05300 */
[----:B------:R-:W4:Y:S01]  /*45c0*/  @!UP3 LDCU UR5, c[0x0][0xb0c] ;  /* 0x00016180ff05b7ac */ /* 0x000f220008000800 */
[----:B------:R-:W-:Y:S02]  /*45d0*/  USHF.L.U32 UR19, UR20, 0x6, URZ ;  /* 0x0000000614137899 */ /* 0x000fe400080006ff */
[----:B------:R-:W-:Y:S02]  /*45e0*/  USHF.L.U32 UR18, UR26, 0x7, URZ ;  /* 0x000000071a127899 */ /* 0x000fe400080006ff */
[----:B---3--:R-:W-:Y:S07]  /*45f0*/  UIMAD.WIDE.U32 UR6, UR14, UR8, URZ ;  /* 0x000000080e0672a5 */ /* 0x008fee000f8e00ff */
[----:B------:R-:W-:Y:S01]  /*4600*/  @!UP3 UMOV UR4, UR7 ;  /* 0x000000070004bc82 */ /* 0x000fe20008000000 */
[----:B----4-:R-:W-:Y:S02]  /*4610*/  @!UP3 UISETP.NE.AND UP0, UPT, UR5, 0x1, UPT ;  /* 0x000000010500b88c */ /* 0x010fe4000bf05270 */
[----:B------:R-:W-:Y:S02]  /*4620*/  @!UP3 USHF.R.U32.HI UR4, URZ, UR9, UR4 ;  /* 0x00000009ff04b299 */ /* 0x000fe40008011604 */
[----:B------:R-:W-:Y:S02]  /*4630*/  UIMAD.WIDE.U32 UR6, UR13, UR11, URZ ;  /* 0x0000000b0d0672a5 */ /* 0x000fe4000f8e00ff */
[----:B------:R-:W-:Y:S02]  /*4640*/  @!UP3 USEL UR8, UR14, UR4, !UP0 ;  /* 0x000000040e08b287 */ /* 0x000fe4000c000000 */
[----:B------:R-:W-:Y:S03]  /*4650*/  @!UP3 UISETP.NE.AND UP0, UPT, UR10, 0x1, UPT ;  /* 0x000000010a00b88c */ /* 0x000fe6000bf05270 */
[----:B------:R-:W-:Y:S02]  /*4660*/  @!UP3 UMOV UR6, UR7 ;  /* 0x000000070006bc82 */ /* 0x000fe40008000000 */
[----:B------:R-:W3:Y:S02]  /*4670*/  @!UP3 LDCU UR4, c[0x0][0xb20] ;  /* 0x00016400ff04b7ac */ /* 0x000ee40008000800 */
[----:B---3--:R-:W-:Y:S04]  /*4680*/  @!UP3 USHF.R.U32.HI UR6, URZ, UR4, UR6 ;  /* 0x00000004ff06b299 */ /* 0x008fe80008011606 */
[----:B------:R-:W-:Y:S04]  /*4690*/  @!UP3 USEL UR6, UR13, UR6, !UP0 ;  /* 0x000000060d06b287 */ /* 0x000fe8000c000000 */
[----:B------:R-:W-:Y:S02]  /*46a0*/  @!UP3 UIADD3 UR4, UPT, UPT, -UR8, UR6, URZ ;  /* 0x000000060804b290 */ /* 0x000fe4000fffe1ff */
[----:B------:R-:W-:Y:S02]  /*46b0*/  @!UP3 UIADD3 UR6, UPT, UPT, UR8, -UR6, URZ ;  /* 0x800000060806b290 */ /* 0x000fe4000fffe0ff */
[----:B------:R-:W-:Y:S02]  /*46c0*/  @!UP3 UIMAD UR14, UR4, UR5, UR14 ;  /* 0x00000005040eb2a4 */ /* 0x000fe4000f8e020e */
[----:B------:R-:W-:Y:S01]  /*46d0*/  @!UP3 UIMAD UR13, UR6, UR10, UR13 ;  /* 0x0000000a060db2a4 */ /* 0x000fe2000f8e020d */
[----:B------:R-:W-:Y:S11]  /*46e0*/  BRA.U UP4, `(.L_x_78) ;  /* 0x0000000104107547 */ /* 0x000ff6000b800000 */
[----:B------:R-:W-:Y:S04]  /*46f0*/  MOV R2, UR37 ;  /* 0x0000002500027c02 */ /* 0x000fe80008000f00 */
[----:B------:R-:W-:Y:S04]  /*4700*/  SHF.L.U32 R2, R2, 0x1f, RZ ;  /* 0x0000001f02027819 */ /* 0x000fe800000006ff */
[----:B------:R-:W3:Y:S02]  /*4710*/  SYNCS.PHASECHK.TRANS64.TRYWAIT P1, [UR21+0x78], R2 ;  /* 0x00007802ff0075a7 */ /* 0x000ee40008021115 */
[----:B---3--:R-:W-:Y:S05]  /*4720*/  @!P1 BRA `(.L_x_79) ;  /* 0x00000038006c9947 */ /* 0x008fea0003800000 */
.L_x_78:
[----:B------:R-:W-:Y:S05]  /*4730*/  BRA.U !UP6, `(.L_x_80) ;  /* 0x000000010e387547 */ /* 0x000fea000b800000 */
[----:B------:R-:W-:Y:S01]  /*4740*/  UPLOP3.LUT UP1, UPT, UPT, UPT, UP5, 0x80, 0x8 ;  /* 0x000000000008789c */ /* 0x000fe20003f2f050 */
[----:B--2---:R-:W-:Y:S01]  /*4750*/  HFMA2 R0, -RZ, RZ, 0, 5.9604644775390625e-08 ;  /* 0x00000001ff007431 */ /* 0x004fe200000001ff */
[----:B------:R-:W2:Y:S01]  /*4760*/  LDCU.64 UR8, c[0x0][0x358] ;  /* 0x00006b00ff0877ac */ /* 0x000ea20008000a00 */
[----:B------:R-:W-:Y:S03]  /*4770*/  IMAD.MOV.U32 R74, RZ, RZ, 0x1 ;  /* 0x00000001ff4a7424 */ /* 0x000fe600078e00ff */
[----:B------:R-:W-:Y:S05]  /*4780*/  PLOP3.LUT P1, PT, PT, PT, UP1, 0x80, 0x8 ;  /* 0x000000000008781c */ /* 0x000fea0003f2f018 */
[----:B------:R-:W3:Y:S01]  /*4790*/  @UP1 LDCU.64 UR4, c[0x0][0x888] ;  /* 0x00011100ff0417ac */ /* 0x000ee20008000a00 */
[----:B------:R-:W-:Y:S07]  /*47a0*/  @UP1 UIMAD UR6, UR36, UR28, URZ ;  /* 0x0000001c240612a4 */ /* 0x000fee000f8e02ff */
[----:B------:R-:W-:Y:S01]  /*47b0*/  @!P1 PRMT R74, R0, 0x7610, R74 ;  /* 0x00007610004a9816 */ /* 0x000fe2000000004a */
[----:B---3--:R-:W-:Y:S06]  /*47c0*/  @UP1 UIMAD.WIDE UR4, UR6, 0x4, UR4 ;  /* 0x00000004060418a5 */ /* 0x008fec000f8e0204 */
[----:B-----5:R-:W-:Y:S01]  /*47d0*/  IMAD.U32 R40, RZ, RZ, UR4 ;  /* 0x00000004ff287e24 */ /* 0x020fe2000f8e00ff */
[----:B------:R-:W-:Y:S04]  /*47e0*/  MOV R41, UR5 ;  /* 0x0000000500297c02 */ /* 0x000fe80008000f00 */
[----:B------:R-:W3:Y:S01]  /*47f0*/  @!UP1 LDCU UR4, c[0x0][0x880] ;  /* 0x00011000ff0497ac */ /* 0x000ee20008000800 */
[----:B--2---:R4:W5:Y:S02]  /*4800*/  @P1 LDG.E R40, desc[UR8][R40.64] ;  /* 0x0000000828281981 */ /* 0x004964000c1e1900 */
[----:B---34-:R-:W-:Y:S07]  /*4810*/  @!P1 IMAD.U32 R40, RZ, RZ, UR4 ;  /* 0x00000004ff289e24 */ /* 0x018fee000f8e00ff */
.L_x_80:
[----:B-----5:R-:W-:Y:S01]  /*4820*/  @!P0 ISETP.EQ.AND P2, PT, R40, RZ, PT ;  /* 0x000000ff2800820c */ /* 0x020fe20003f42270 */
[----:B------:R-:W-:Y:S01]  /*4830*/  @!UPT UIADD3 URZ, UPT, UPT, URZ, URZ, URZ ;  /* 0x000000fffffff290 */ /* 0x000fe2000fffe0ff */
[----:B------:R-:W-:Y:S11]  /*4840*/  @!P0 BRA `(.L_x_81) ;  /* 0x0000000000148947 */ /* 0x000ff60003800000 */
[----:B------:R-:W-:Y:S02]  /*4850*/  LOP3.LUT P0, RZ, R74, 0xff, RZ, 0xc0, !PT ;  /* 0x000000ff4aff7812 */ /* 0x000fe4000780c0ff */
[----:B------:R-:W-:Y:S04]  /*4860*/  PLOP3.LUT P2, PT, PT, PT, UP1, 0x80, 0x8 ;  /* 0x000000000008781c */ /* 0x000fe80003f4f018 */
[----:B------:R-:W-:Y:S07]  /*4870*/  PLOP3.LUT P2, PT, P2, PT, PT, 0x8, 0x80 ;  /* 0x000000000080781c */ /* 0x000fee000174e170 */
[----:B------:R-:W-:Y:S11]  /*4880*/  @P0 ISETP.EQ.AND P2, PT, R40, RZ, PT ;  /* 0x000000ff2800020c */ /* 0x000ff60003f42270 */
[----:B------:R-:W-:Y:S02]  /*4890*/  @!UPT UIADD3 URZ, UPT, UPT, URZ, URZ, URZ ;  /* 0x000000fffffff290 */ /* 0x000fe4000fffe0ff */
.L_x_81:
[----:B------:R-:W3:Y:S01]  /*48a0*/  SYNCS.PHASECHK.TRANS64.TRYWAIT P0, [UR21+0x60], R4 ;  /* 0x00006004ff0075a7 */ /* 0x000ee20008001115 */
[----:B------:R-:W-:Y:S04]  /*48b0*/  ELECT P1, URZ, PT ;  /* 0x0000000000ff782f */ /* 0x000fe80003820000 */
[----:B------:R-:W-:Y:S01]  /*48c0*/  PLOP3.LUT P1, PT, P2, P1, PT, 0xf2, 0x2f ;  /* 0x00000000002f781c */ /* 0x000fe20001723e72 */
[----:B------:R-:W-:Y:S01]  /*48d0*/  @!UPT UIADD3 URZ, UPT, UPT, URZ, URZ, URZ ;  /* 0x000000fffffff290 */ /* 0x000fe2000fffe0ff */
[----:B---3--:R-:W-:Y:S11]  /*48e0*/  @!P0 BRA `(.L_x_82) ;  /* 0x0000003800148947 */ /* 0x008ff60003800000 */
.L_x_145:
[----:B--2---:R-:W-:Y:S01]  /*48f0*/  @!P1 IADD3 R2, P0, PT, R12, 0x580, RZ ;  /* 0x000005800c029810 */ /* 0x004fe20007f1e0ff */
[----:B------:R-:W-:Y:S01]  /*4900*/  VOTEU.ALL UP0, P1 ;  /* 0x0000000000ff7886 */ /* 0x000fe20000800000 */
[----:B------:R-:W-:Y:S01]  /*4910*/  UMOV UR6, 0x0 ;  /* 0x0000000000067882 */ /* 0x000fe20000000000 */
[----:B------:R-:W-:Y:S01]  /*4920*/  UMOV UR7, 0x10000000 ;  /* 0x1000000000077882 */ /* 0x000fe20000000000 */
[----:B------:R-:W-:Y:S01]  /*4930*/  @!P1 R2UR UR5, R2 ;  /* 0x00000000020592ca */ /* 0x000fe200000e0000 */
[----:B------:R-:W-:Y:S01]  /*4940*/  @!P1 IMAD.X R0, RZ, RZ, R13, P0 ;  /* 0x000000ffff009224 */ /* 0x000fe200000e060d */
[----:B------:R-:W-:Y:S01]  /*4950*/  @!UP0 UIADD3 UR16, UPT, UPT, UR21, 0x200, URZ ;  /* 0x0000020015108890 */ /* 0x000fe2000fffe0ff */
[----:B------:R-:W-:Y:S01]  /*4960*/  VIADD R10, R10, 0x1 ;  /* 0x000000010a0a7836 */ /* 0x000fe20000000000 */
[----:B------:R-:W-:Y:S01]  /*4970*/  VOTEU.ALL UP0, P1 ;  /* 0x0000000000ff7886 */ /* 0x000fe20000800000 */
[----:B------:R-:W-:Y:S01]  /*4980*/  UMOV UR20, UR36 ;  /* 0x0000002400147c82 */ /* 0x000fe20008000000 */
[----:B------:R-:W-:Y:S01]  /*4990*/  @!P1 R2UR UR4, R0 ;  /* 0x00000000000492ca */ /* 0x000fe200000e0000 */
[----:B------:R-:W-:Y:S06]  /*49a0*/  @!P1 IMAD.MOV.U32 R0, RZ, RZ, 0x1000 ;  /* 0x00001000ff009424 */ /* 0x000fec00078e00ff */
[----:B------:R-:W-:Y:S06]  /*49b0*/  IMAD.U32 R6, RZ, RZ, UR5 ;  /* 0x00000005ff067e24 */ /* 0x000fec000f8e00ff */
[----:B------:R-:W-:Y:S01]  /*49c0*/  IMAD.U32 R7, RZ, RZ, UR4 ;  /* 0x00000004ff077e24 */ /* 0x000fe2000f8e00ff */
[----:B------:R-:W-:Y:S04]  /*49d0*/  @!P1 R2UR UR4, R6 ;  /* 0x00000000060492ca */ /* 0x000fe800000e0000 */
[----:B------:R-:W-:Y:S11]  /*49e0*/  @!P1 R2UR UR5, R7 ;  /* 0x00000000070592ca */ /* 0x000ff600000e0000 */
[----:B------:R-:W-:Y:S02]  /*49f0*/  @!UPT UIADD3 URZ, UPT, UPT, URZ, URZ, URZ ;  /* 0x000000fffffff290 */ /* 0x000fe4000fffe0ff */
[----:B------:R2:W-:Y:S01]  /*4a00*/  @!UP0 UTMALDG.3D [UR16], [UR4], desc[UR6] ;  /* 0x00000610040085b4 */ /* 0x0005e20008011000 */
[----:B------:R3:W-:Y:S01]  /*4a10*/  @!P1 SYNCS.ARRIVE.TRANS64.RED.A0TR RZ, [UR21+0x50], R0 ;  /* 0x00005000ffff99a7 */ /* 0x0007e20008300415 */
[----:B--2---:R-:W-:Y:S09]  /*4a20*/  UPRMT UR4, UR45, 0x654, UR17 ;  /* 0x000006542d047896 */ /* 0x004ff20008000011 */
[----:B------:R-:W-:Y:S01]  /*4a30*/  SYNCS.ARRIVE.TRANS64.RED.A1T0 RZ, [UR4], RZ ;  /* 0x000000ffffff79a7 */ /* 0x000fe20008100404 */
[----:B------:R-:W2:Y:S02]  /*4a40*/  SYNCS.PHASECHK.TRANS64.TRYWAIT P0, [UR21+0x68], R4 ;  /* 0x00006804ff0075a7 */ /* 0x000ea40008001115 */
[----:B--23--:R-:W-:Y:S05]  /*4a50*/  @!P0 BRA `(.L_x_83) ;  /* 0x0000003400d08947 */ /* 0x00cfea0003800000 */
.L_x_147:
[----:B------:R-:W-:Y:S01]  /*4a60*/  @!P1 IADD3 R2, P0, PT, R12, 0x580, RZ ;  /* 0x000005800c029810 */ /* 0x000fe20007f1e0ff */
[----:B------:R-:W-:Y:S01]  /*4a70*/  VOTEU.ALL UP0, P1 ;  /* 0x0000000000ff7886 */ /* 0x000fe20000800000 */
[----:B------:R-:W-:Y:S01]  /*4a80*/  UMOV UR6, 0x0 ;  /* 0x0000000000067882 */ /* 0x000fe20000000000 */
[----:B------:R-:W-:Y:S01]  /*4a90*/  UMOV UR7, 0x10000000 ;  /* 0x1000000000077882 */ /* 0x000fe20000000000 */
[----:B------:R-:W-:Y:S01]  /*4aa0*/  @!P1 R2UR UR5, R2 ;  /* 0x00000000020592ca */ /* 0x000fe200000e0000 */
[----:B--2---:R-:W-:Y:S01]  /*4ab0*/  @!P1 IMAD.X R0, RZ, RZ, R13, P0 ;  /* 0x000000ffff009224 */ /* 0x004fe200000e060d */
[----:B------:R-:W-:Y:S01]  /*4ac0*/  @!UP0 UIADD3 UR10, UPT, UPT, UR18, 0x40, URZ ;  /* 0x00000040120a8890 */ /* 0x000fe2000fffe0ff */
[----:B------:R-:W-:Y:S01]  /*4ad0*/  R2UR UR16, R76 ;  /* 0x000000004c1072ca */ /* 0x000fe200000e0000 */
[----:B------:R-:W-:Y:S01]  /*4ae0*/  @!UP0 UIADD3 UR8, UPT, UPT, UR21, 0x1200, URZ ;  /* 0x0000120015088890 */ /* 0x000fe2000fffe0ff */
[----:B------:R-:W-:Y:S01]  /*4af0*/  ISETP.NE.AND P0, PT, R10, 0x2, PT ;  /* 0x000000020a00780c */ /* 0x000fe20003f05270 */
[----:B------:R-:W-:Y:S01]  /*4b00*/  @!UP0 UIADD3 UR9, UPT, UPT, UR21, 0x58, URZ ;  /* 0x0000005815098890 */ /* 0x000fe2000fffe0ff */
[----:B------:R-:W-:Y:S01]  /*4b10*/  @!P1 R2UR UR4, R0 ;  /* 0x00000000000492ca */ /* 0x000fe200000e0000 */
[----:B------:R-:W-:Y:S01]  /*4b20*/  VOTEU.ALL UP0, P1 ;  /* 0x0000000000ff7886 */ /* 0x000fe20000800000 */
[----:B------:R-:W-:Y:S01]  /*4b30*/  UMOV UR11, UR19 ;  /* 0x00000013000b7c82 */ /* 0x000fe20008000000 */
[----:B------:R-:W-:Y:S01]  /*4b40*/  UMOV UR12, UR36 ;  /* 0x00000024000c7c82 */ /* 0x000fe20008000000 */
[----:B------:R-:W-:Y:S01]  /*4b50*/  SEL R0, RZ, 0x1, P0 ;  /* 0x00000001ff007807 */ /* 0x000fe20000000000 */
[----:B------:R-:W-:Y:S01]  /*4b60*/  UIADD3 UR26, UPT, UPT, UR13, UR63, URZ ;  /* 0x0000003f0d1a7290 */ /* 0x000fe2000fffe0ff */
[----:B------:R-:W-:Y:S01]  /*4b70*/  IMAD.U32 R4, RZ, RZ, UR5 ;  /* 0x00000005ff047e24 */ /* 0x000fe2000f8e00ff */
[----:B------:R-:W-:Y:S01]  /*4b80*/  LOP3.LUT R11, R11, 0x1, RZ, 0x3c, !PT ;  /* 0x000000010b0b7812 */ /* 0x000fe200078e3cff */
[----:B------:R-:W-:Y:S01]  /*4b90*/  UMOV UR36, UR27 ;  /* 0x0000001b00247c82 */ /* 0x000fe20008000000 */
[----:B------:R-:W-:Y:S01]  /*4ba0*/  LOP3.LUT R9, R9, R0, RZ, 0x3c, !PT ;  /* 0x0000000009097212 */ /* 0x000fe200078e3cff */
[----:B------:R-:W-:Y:S01]  /*4bb0*/  UIADD3 UR20, UPT, UPT, UR14, UR16, URZ ;  /* 0x000000100e147290 */ /* 0x000fe2000fffe0ff */
[----:B------:R-:W-:Y:S01]  /*4bc0*/  SEL R10, R10, RZ, P0 ;  /* 0x000000ff0a0a7207 */ /* 0x000fe20000000000 */
[----:B------:R-:W-:Y:S01]  /*4bd0*/  UPLOP3.LUT UP4, UPT, UPT, UPT, UPT, 0x80, 0x8 ;  /* 0x000000000008789c */ /* 0x000fe20003f8f070 */
[----:B------:R-:W-:Y:S01]  /*4be0*/  IMAD.U32 R5, RZ, RZ, UR4 ;  /* 0x00000004ff057e24 */ /* 0x000fe2000f8e00ff */
[----:B------:R-:W-:Y:S04]  /*4bf0*/  @!P1 R2UR UR4, R4 ;  /* 0x00000000040492ca */ /* 0x000fe800000e0000 */
[----:B------:R-:W-:Y:S11]  /*4c00*/  @!P1 R2UR UR5, R5 ;  /* 0x00000000050592ca */ /* 0x000ff600000e0000 */
[----:B------:R-:W-:Y:S02]  /*4c10*/  @!UPT UIADD3 URZ, UPT, UPT, URZ, URZ, URZ ;  /* 0x000000fffffff290 */ /* 0x000fe4000fffe0ff */
[----:B------:R2:W-:Y:S01]  /*4c20*/  @!UP0 UTMALDG.3D [UR8], [UR4], desc[UR6] ;  /* 0x00000608040085b4 */ /* 0x0005e20008011000 */
[----:B------:R2:W-:Y:S01]  /*4c30*/  @!P1 SYNCS.ARRIVE.TRANS64.RED.A0TR RZ, [UR21+0x58], R3 ;  /* 0x00005803ffff99a7 */ /* 0x0005e20008300415 */
[----:B------:R-:W-:Y:S01]  /*4c40*/  SYNCS.ARRIVE.TRANS64.RED.A1T0 RZ, [UR38], RZ ;  /* 0x000000ffffff79a7 */ /* 0x000fe20008100426 */
[----:B------:R-:W-:Y:S05]  /*4c50*/  BRA.U UP2, `(.L_x_84) ;  /* 0xfffffff5020c7547 */ /* 0x000fea000b83ffff */
[----:B------:R-:W-:-:S04]  /*4c60*/  SHF.L.U32 R2, R11, 0x1f, RZ ;  /* 0x0000001f0b027819 */ /* 0x000fc800000006ff */
[----:B------:R-:W3:Y:S02]  /*4c70*/  SYNCS.PHASECHK.TRANS64.TRYWAIT P0, [UR21+0x60], R2 ;  /* 0x00006002ff0075a7 */ /* 0x000ee40008001115 */
[----:B---3--:R-:W-:Y:S05]  /*4c80*/  @!P0 BRA `(.L_x_85) ;  /* 0x00000034005c8947 */ /* 0x008fea0003800000 */
.L_x_149:
[----:B---3--:R-:W-:-:S07]  /*4c90*/  MOV R0, UR21 ;  /* 0x0000001500007c02 */ /* 0x008fce0008000f00 */
.L_x_86:
[----:B---3--:R-:W-:-:S04]  /*4ca0*/  SHF.L.U32 R2, R11, 0x1f, RZ ;  /* 0x0000001f0b027819 */ /* 0x008fc800000006ff */
[----:B------:R3:W4:Y:S03]  /*4cb0*/  SYNCS.PHASECHK.TRANS64.TRYWAIT P0, [R0+URZ+0x68], R2 ;  /* 0x00006802000075a7 */ /* 0x00072600080011ff */
[----:B----4-:R-:W-:Y:S05]  /*4cc0*/  @!P0 NANOSLEEP.SYNCS 0x989680 ;  /* 0x009896800000895d */ /* 0x010fea0003900000 */
[----:B------:R-:W4:Y:S02]  /*4cd0*/  @!P0 SYNCS.PHASECHK.TRANS64 P0, [R0+URZ+0x68], R2 ;  /* 0x00006802000085a7 */ /* 0x000f2400080010ff */
[----:B-12-4-:R-:W-:Y:S05]  /*4ce0*/  @P0 EXIT ;  /* 0x000000000000094d */ /* 0x016fea0003800000 */
[----:B------:R-:W-:Y:S05]  /*4cf0*/  BRA `(.L_x_86) ;  /* 0xfffffffc00e87947 */ /* 0x000fea000383ffff */
.L_x_75:
[----:B------:R-:W-:-:S06]  /*4d00*/  UISETP.GE.AND UP0, UPT, UR18, 0x4, UPT ;  /* 0x000000041200788c */ /* 0x000fcc000bf06270 */
[----:B------:R-:W-:-:S13]  /*4d10*/  PLOP3.LUT P0, PT, PT, PT, UP0, 0x80, 0x8 ;  /* 0x000000000008781c */ /* 0x000fda0003f0f008 */
[----:B-1----:R-:W-:Y:S05]  /*4d20*/  @!P0 EXIT ;  /* 0x000000000000894d */ /* 0x002fea0003800000 */
[----:B------:R-:W-:Y:S01]  /*4d30*/  BAR.SYNC.DEFER_BLOCKING 0x6, 0xa0 ;  /* 0x0182800000007b1d */ /* 0x000fe20000010000 */
[C---:B------:R-:W-:Y:S01]  /*4d40*/  IMAD.SHL.U32 R7, R84.reuse, 0x40, RZ ;  /* 0x0000004054077824 */ /* 0x040fe200078e00ff */
[C---:B------:R-:W-:Y:S01]  /*4d50*/  LOP3.LUT R86, R84.reuse, 0x60, RZ, 0xc0, !PT ;  /* 0x0000006054567812 */ /* 0x040fe200078ec0ff */
[C---:B------:R-:W-:Y:S01]  /*4d60*/  IMAD.SHL.U32 R4, R84.reuse, 0x20, RZ ;  /* 0x0000002054047824 */ /* 0x040fe200078e00ff */
[----:B------:R-:W-:Y:S01]  /*4d70*/  CS2R R82, SRZ ;  /* 0x0000000000527805 */ /* 0x000fe2000001ff00 */
[C---:B------:R-:W-:Y:S01]  /*4d80*/  IMAD.SHL.U32 R5, R84.reuse, 0x8, RZ ;  /* 0x0000000854057824 */ /* 0x040fe200078e00ff */
[----:B------:R-:W-:Y:S02]  /*4d90*/  UMOV UR44, 0x400 ;  /* 0x00000400002c7882 */ /* 0x000fe40000000000 */
[----:B------:R-:W1:Y:S01]  /*4da0*/  LDC.64 R72, c[0x0][0x8b0] ;  /* 0x00022c00ff487b82 */ /* 0x000e620000000a00 */
[----:B------:R-:W-:Y:S01]  /*4db0*/  ULEA UR44, UR45, UR44, 0x18 ;  /* 0x0000002c2d2c7291 */ /* 0x000fe2000f8ec0ff */
[----:B------:R-:W-:Y:S01]  /*4dc0*/  LOP3.LUT R6, R7, 0x180, RZ, 0xc0, !PT ;  /* 0x0000018007067812 */ /* 0x000fe200078ec0ff */
[----:B------:R-:W-:Y:S01]  /*4dd0*/  IMAD.U32 R37, R84, 0x10000, RZ ;  /* 0x0001000054257824 */ /* 0x000fe200078e00ff */
[----:B------:R-:W-:Y:S01]  /*4de0*/  LOP3.LUT R4, R4, 0xc00, RZ, 0xc0, !PT ;  /* 0x00000c0004047812 */ /* 0x000fe200078ec0ff */
[----:B------:R-:W-:Y:S01]  /*4df0*/  UIADD3 UR4, UPT, UPT, UR44, 0x2200, URZ ;  /* 0x000022002c047890 */ /* 0x000fe2000fffe0ff */
[----:B------:R-:W-:Y:S01]  /*4e00*/  LOP3.LUT R5, R6, 0x30, R5, 0xf8, !PT ;  /* 0x0000003006057812 */ /* 0x000fe200078ef805 */
[----:B------:R-:W-:Y:S01]  /*4e10*/  IMAD.SHL.U32 R6, R84, 0x2, RZ ;  /* 0x0000000254067824 */ /* 0x000fe200078e00ff */
[----:B------:R-:W2:Y:S01]  /*4e20*/  LDC.64 R70, c[0x0][0x8a8] ;  /* 0x00022a00ff467b82 */ /* 0x000ea20000000a00 */
[----:B------:R-:W-:Y:S01]  /*4e30*/  LOP3.LUT R4, R4, 0x40, R7, 0xf8, !PT ;  /* 0x0000004004047812 */ /* 0x000fe200078ef807 */
[----:B------:R-:W-:Y:S01]  /*4e40*/  IMAD.MOV.U32 R36, RZ, RZ, RZ ;  /* 0x000000ffff247224 */ /* 0x000fe200078e00ff */
[----:B------:R-:W-:Y:S01]  /*4e50*/  LOP3.LUT R37, R37, 0x600000, RZ, 0xc0, !PT ;  /* 0x0060000025257812 */ /* 0x000fe200078ec0ff */
[----:B------:R-:W-:Y:S01]  /*4e60*/  IMAD.MOV.U32 R78, RZ, RZ, RZ ;  /* 0x000000ffff4e7224 */ /* 0x000fe200078e00ff */
[----:B------:R-:W-:-:S02]  /*4e70*/  LOP3.LUT R84, R84, 0x2, RZ, 0xc0, !PT ;  /* 0x0000000254547812 */ /* 0x000fc400078ec0ff */
[----:B------:R-:W-:Y:S02]  /*4e80*/  CS2R R80, SRZ ;  /* 0x0000000000507805 */ /* 0x000fe4000001ff00 */
[----:B------:R-:W-:Y:S01]  /*4e90*/  LOP3.LUT R5, R5, 0x20, R6, 0x78, !PT ;  /* 0x0000002005057812 */ /* 0x000fe200078e7806 */
[----:B------:R-:W-:Y:S01]  /*4ea0*/  IMAD.U32 R85, RZ, RZ, UR4 ;  /* 0x00000004ff557e24 */ /* 0x000fe2000f8e00ff */
[----:B------:R-:W3:Y:S01]  /*4eb0*/  LDS R0, [UR44+0x130] ;  /* 0x0001302cff007984 */ /* 0x000ee20008000800 */
[----:B------:R-:W-:Y:S01]  /*4ec0*/  LOP3.LUT R4, R4, 0x200, R7, 0xf8, !PT ;  /* 0x0000020004047812 */ /* 0x000fe200078ef807 */
[----:B------:R-:W-:Y:S01]  /*4ed0*/  IMAD.MOV R79, RZ, RZ, -R84 ;  /* 0x000000ffff4f7224 */ /* 0x000fe200078e0a54 */
[----:B------:R-:W4:Y:S02]  /*4ee0*/  LDCU UR58, c[0x0][0x370] ;  /* 0x00006e00ff3a77ac */ /* 0x000f240008000800 */
[----:B------:R-:W-:Y:S01]  /*4ef0*/  LOP3.LUT R69, R4, R5, RZ, 0xfc, !PT ;  /* 0x0000000504457212 */ /* 0x000fe200078efcff */
[----:B------:R-:W1:Y:S01]  /*4f00*/  LDCU UR43, c[0x0][0xb0c] ;  /* 0x00016180ff2b77ac */ /* 0x000e620008000800 */
[----:B------:R-:W1:Y:S01]  /*4f10*/  LDCU UR39, c[0x0][0xb30] ;  /* 0x00016600ff2777ac */ /* 0x000e620008000800 */
[----:B------:R-:W1:Y:S01]  /*4f20*/  LDCU.64 UR56, c[0x0][0x888] ;  /* 0x00011100ff3877ac */ /* 0x000e620008000a00 */
[----:B------:R-:W1:Y:S01]  /*4f30*/  LDCU.64 UR40, c[0x0][0xb28] ;  /* 0x00016500ff2877ac */ /* 0x000e620008000a00 */
[----:B------:R-:W1:Y:S01]  /*4f40*/  LDCU.64 UR60, c[0x0][0x890] ;  /* 0x00011200ff3c77ac */ /* 0x000e620008000a00 */
[----:B------:R-:W1:Y:S01]  /*4f50*/  LDCU.128 UR52, c[0x0][0xb10] ;  /* 0x00016200ff3477ac */ /* 0x000e620008000c00 */
[----:B------:R-:W1:Y:S01]  /*4f60*/  LDCU UR47, c[0x0][0x374] ;  /* 0x00006e80ff2f77ac */ /* 0x000e620008000800 */
[----:B------:R-:W-:Y:S01]  /*4f70*/  UIADD3 UR62, UPT, UPT, UR44, 0x200, URZ ;  /* 0x000002002c3e7890 */ /* 0x000fe2000fffe0ff */
[----:B-1234-:R-:W-:-:S11]  /*4f80*/  IMAD.IADD R37, R0, 0x1, R37 ;  /* 0x0000000100257824 */ /* 0x01efd600078e0225 */
.L_x_112:
[----:B------:R-:W-:Y:S02]  /*4f90*/  LEA R3, R78, UR44, 0x3 ;  /* 0x0000002c4e037c11 */ /* 0x000fe4000f8e18ff */
[----:B------:R-:W-:Y:S02]  /*4fa0*/  SHF.L.U32 R0, R82, 0x1f, RZ ;  /* 0x0000001f52007819 */ /* 0x000fe400000006ff */
[----:B-1----:R-:W-:Y:S02]  /*4fb0*/  LEA R4, R78, UR44, 0x4 ;  /* 0x0000002c4e047c11 */ /* 0x002fe4000f8e20ff */
[----:B------:R-:W1:Y:S02]  /*4fc0*/  SYNCS.PHASECHK.TRANS64.TRYWAIT P0, [R3+URZ+0x80], R0 ;  /* 0x00008000030075a7 */ /* 0x000e6400080011ff */
[----:B-1----:R-:W-:Y:S05]  /*4fd0*/  @!P0 BRA `(.L_x_87) ;  /* 0x0000003000a08947 */ /* 0x002fea0003800000 */
.L_x_150:
        /* <DEDUP_REMOVED lines=8> */
[----:B--2---:R-:W-:Y:S11]  /*5060*/  LOP3.LUT P0, RZ, R6, 0x1, RZ, 0xc0, !PT ;  /* 0x0000000106ff7812 */ /* 0x004ff6000780c0ff */
[----:B------:R-:W-:Y:S02]  /*5070*/  @!UPT UIADD3 URZ, UPT, UPT, URZ, URZ, URZ ;  /* 0x000000fffffff290 */ /* 0x000fe4000fffe0ff */
[----:B---3--:R-:W-:Y:S01]  /*5080*/  VOTEU.ANY UP1, P0 ;  /* 0x0000000000ff7886 */ /* 0x008fe20000020100 */
[----:B------:R-:W-:Y:S01]  /*5090*/  PLOP3.LUT P0, PT, PT, PT, UP1, 0x80, 0x8 ;  /* 0x000000000008781c */ /* 0x000fe20003f0f018 */
[----:B------:R-:W-:Y:S11]  /*50a0*/  UP2UR UR46, UPR, URZ, 0x2 ;  /* 0x00000002ff2e7883 */ /* 0x000ff60008000000 */
[----:B------:R-:W-:Y:S01]  /*50b0*/  @!UPT UIADD3 URZ, UPT, UPT, URZ, URZ, URZ ;  /* 0x000000fffffff290 */ /* 0x000fe2000fffe0ff */
[----:B-1----:R-:W-:Y:S02]  /*50c0*/  @P0 SHF.R.U32.HI R0, RZ, 0x10, R5 ;  /* 0x00000010ff000819 */ /* 0x002fe40000011605 */
        /* <DEDUP_REMOVED lines=12> */
[----:B------:R-:W2:Y:S01]  /*5190*/  LDCU UR12, c[0x0][0xb20] ;  /* 0x00016400ff0c77ac */ /* 0x000ea20008000800 */
[----:B------:R-:W-:Y:S02]  /*51a0*/  UIMAD.WIDE.U32 UR4, UR47, UR55, URZ ;  /* 0x000000372f0472a5 */ /* 0x000fe4000f8e00ff */
[----:B------:R-:W-:Y:S02]  /*51b0*/  UIMAD.WIDE.U32 UR6, UR58, UR52, URZ ;  /* 0x000000343a0672a5 */ /* 0x000fe4000f8e00ff */
[----:B------:R-:W-:Y:S02]  /*51c0*/  UISETP.NE.AND UP0, UPT, UR54, 0x1, UPT ;  /* 0x000000013600788c */ /* 0x000fe4000bf05270 */
[----:B------:R-:W-:Y:S02]  /*51d0*/  UIMAD.WIDE.U32 UR8, UR37, UR55, URZ ;  /* 0x00000037250872a5 */ /* 0x000fe4000f8e00ff */
[----:B------:R-:W-:Y:S02]  /*51e0*/  UIMAD.WIDE.U32 UR10, UR38, UR52, URZ ;  /* 0x00000034260a72a5 */ /* 0x000fe4000f8e00ff */
[----:B------:R-:W-:Y:S02]  /*51f0*/  UISETP.NE.AND UP1, UPT, UR43, 0x1, UPT ;  /* 0x000000012b00788c */ /* 0x000fe4000bf25270 */
[----:B------:R-:W-:Y:S01]  /*5200*/  UISETP.NE.AND UP2, UPT, UR42, 0x1, UPT ;  /* 0x000000012a00788c */ /* 0x000fe2000bf45270 */
[----:B------:R-:W-:Y:S02]  /*5210*/  UMOV UR4, UR5 ;  /* 0x0000000500047c82 */ /* 0x000fe40008000000 */
[----:B--2---:R-:W-:Y:S03]  /*5220*/  USHF.R.U32.HI UR5, URZ, UR12, UR4 ;  /* 0x0000000cff057299 */ /* 0x004fe60008011604 */
[----:B------:R-:W-:Y:S02]  /*5230*/  UMOV UR4, UR7 ;  /* 0x0000000700047c82 */ /* 0x000fe40008000000 */
[----:B------:R-:W-:Y:S02]  /*5240*/  USHF.R.U32.HI UR7, URZ, UR53, UR4 ;  /* 0x00000035ff077299 */ /* 0x000fe40008011604 */
[----:B------:R-:W-:Y:S02]  /*5250*/  USEL UR4, UR47, UR5, !UP0 ;  /* 0x000000052f047287 */ /* 0x000fe4000c000000 */
[----:B------:R-:W-:Y:S01]  /*5260*/  USEL UR7, UR58, UR7, !UP1 ;  /* 0x000000073a077287 */ /* 0x000fe2000c800000 */
[----:B------:R-:W-:Y:S01]  /*5270*/  UMOV UR5, UR9 ;  /* 0x0000000900057c82 */ /* 0x000fe20008000000 */
[----:B------:R-:W-:Y:S02]  /*5280*/  UIMAD.WIDE.U32 UR8, UR4, UR40, URZ ;  /* 0x00000028040872a5 */ /* 0x000fe4000f8e00ff */
[----:B------:R-:W-:Y:S03]  /*5290*/  USHF.R.U32.HI UR6, URZ, UR12, UR5 ;  /* 0x0000000cff067299 */ /* 0x000fe60008011605 */
[----:B------:R-:W-:Y:S01]  /*52a0*/  UMOV UR5, UR11 ;  /* 0x0000000b00057c82 */ /* 0x000fe20008000000 */
[----:B------:R-:W-:Y:S02]  /*52b0*/  UIMAD.WIDE.U32 UR10, UR7, UR40, URZ ;  /* 0x00000028070a72a5 */ /* 0x000fe4000f8e00ff */
[----:B------:R-:W-:Y:S02]  /*52c0*/  USHF.R.U32.HI UR12, URZ, UR53, UR5 ;  /* 0x00000035ff0c7299 */ /* 0x000fe40008011605 */
[----:B------:R-:W-:Y:S01]  /*52d0*/  USEL UR6, UR37, UR6, !UP0 ;  /* 0x0000000625067287 */ /* 0x000fe2000c000000 */
[----:B------:R-:W-:Y:S02]  /*52e0*/  UMOV UR5, UR9 ;  /* 0x0000000900057c82 */ /* 0x000fe40008000000 */
[----:B------:R-:W-:Y:S01]  /*52f0*/  UMOV UR10, UR11 ;  /* 0x0000000b000a7c82 */ /* 0x000fe20008000000 */
[----:B------:R-:W-:Y:S02]  /*5300*/  @UP2 USHF.R.U32.HI UR4, URZ, UR41, UR5 ;  /* 0x00000029ff042299 */ /* 0x000fe40008011605 */
[----:B------:R-:W-:Y:S02]  /*5310*/  @UP2 USHF.R.U32.HI UR7, URZ, UR41, UR10 ;  /* 0x00000029ff072299 */ /* 0x000fe4000801160a */
[----:B------:R-:W-:Y:S02]  /*5320*/  UIMAD UR4, UR42, UR4, URZ ;  /* 0x000000042a0472a4 */ /* 0x000fe4000f8e02ff */
[----:B------:R-:W-:Y:S02]  /*5330*/  UIMAD.WIDE.U32 UR10, UR6, UR40, URZ ;  /* 0x00000028060a72a5 */ /* 0x000fe4000f8e00ff */
[----:B------:R-:W-:Y:S02]  /*5340*/  USEL UR5, UR38, UR12, !UP1 ;  /* 0x0000000c26057287 */ /* 0x000fe4000c800000 */
[----:B------:R-:W-:Y:S02]  /*5350*/  UIMAD UR8, UR42, UR7, URZ ;  /* 0x000000072a0872a4 */ /* 0x000fe4000f8e02ff */
[----:B------:R-:W-:Y:S03]  /*5360*/  UISETP.GE.AND UP0, UPT, UR6, UR4, UPT ;  /* 0x000000040600728c */ /* 0x000fe6000bf06270 */
[----:B------:R-:W-:Y:S01]  /*5370*/  UMOV UR4, UR11 ;  /* 0x0000000b00047c82 */ /* 0x000fe20008000000 */
[----:B------:R-:W-:Y:S02]  /*5380*/  UISETP.GE.OR UP0, UPT, UR5, UR8, UP0 ;  /* 0x000000080500728c */ /* 0x000fe40008706670 */
[----:B------:R-:W-:Y:S02]  /*5390*/  USHF.R.U32.HI UR4, URZ, UR41, UR4 ;  /* 0x00000029ff047299 */ /* 0x000fe40008011604 */
[----:B------:R-:W-:Y:S02]  /*53a0*/  UIMAD.WIDE.U32 UR8, UR5, UR40, URZ ;  /* 0x00000028050872a5 */ /* 0x000fe4000f8e00ff */
[----:B------:R-:W-:Y:S02]  /*53b0*/  USEL UR11, UR6, UR4, !UP2 ;  /* 0x00000004060b7287 */ /* 0x000fe4000d000000 */
[----:B------:R-:W-:Y:S02]  /*53c0*/  UIADD3 UR8, UPT, UPT, -UR5, URZ, URZ ;  /* 0x000000ff05087290 */ /* 0x000fe4000fffe1ff */
[----:B------:R-:W-:Y:S01]  /*53d0*/  UIADD3 UR10, UPT, UPT, -UR11, URZ, URZ ;  /* 0x000000ff0b0a7290 */ /* 0x000fe2000fffe1ff */
[----:B------:R-:W-:Y:S01]  /*53e0*/  @!UP0 UMOV UR4, UR9 ;  /* 0x0000000900048c82 */ /* 0x000fe20008000000 */
[----:B------:R-:W-:Y:S02]  /*53f0*/  UIADD3 UR9, UPT, UPT, -UR6, URZ, URZ ;  /* 0x000000ff06097290 */ /* 0x000fe4000fffe1ff */
[----:B------:R-:W-:Y:S02]  /*5400*/  @!UP0 USHF.R.U32.HI UR4, URZ, UR41, UR4 ;  /* 0x00000029ff048299 */ /* 0x000fe40008011604 */
[----:B------:R-:W-:Y:S02]  /*5410*/  UIMAD UR10, UR42, UR10, UR6 ;  /* 0x0000000a2a0a72a4 */ /* 0x000fe4000f8e0206 */
[----:B------:R-:W-:Y:S04]  /*5420*/  @!UP0 USEL UR4, UR5, UR4, !UP2 ;  /* 0x0000000405048287 */ /* 0x000fe8000d000000 */
[----:B------:R-:W-:Y:S02]  /*5430*/  @!UP0 UIMAD UR10, UR7, UR10, UR4 ;  /* 0x0000000a070a82a4 */ /* 0x000fe4000f8e0204 */
[----:B------:R-:W-:Y:S02]  /*5440*/  @!UP0 UIADD3 UR11, UPT, UPT, UR11, -UR4, URZ ;  /* 0x800000040b0b8290 */ /* 0x000fe4000fffe0ff */
[----:B------:R-:W-:Y:S02]  /*5450*/  UIMAD UR7, UR43, UR8, UR38 ;  /* 0x000000082b0772a4 */ /* 0x000fe4000f8e0226 */
[----:B------:R-:W-:Y:S02]  /*5460*/  @!UP0 UIMAD UR6, UR11, UR42, UR5 ;  /* 0x0000002a0b0682a4 */ /* 0x000fe4000f8e0205 */
[----:B------:R-:W-:Y:S01]  /*5470*/  UIMAD UR4, UR54, UR9, UR37 ;  /* 0x00000009360472a4 */ /* 0x000fe2000f8e0225 */
[----:B------:R-:W-:Y:S02]  /*5480*/  @!UP0 UMOV UR5, UR10 ;  /* 0x0000000a00058c82 */ /* 0x000fe40008000000 */
[----:B------:R-:W-:Y:S02]  /*5490*/  UIMAD UR38, UR5, UR43, UR7 ;  /* 0x0000002b052672a4 */ /* 0x000fe4000f8e0207 */
[----:B------:R-:W-:Y:S11]  /*54a0*/  UIMAD UR37, UR6, UR54, UR4 ;  /* 0x00000036062572a4 */ /* 0x000ff6000f8e0204 */
[----:B------:R-:W-:Y:S01]  /*54b0*/  @!UPT UIADD3 URZ, UPT, UPT, URZ, URZ, URZ ;  /* 0x000000fffffff290 */ /* 0x000fe2000fffe0ff */
.L_x_88:
[----:B------:R-:W-:Y:S01]  /*54c0*/  UISETP.NE.AND UP0, UPT, UR39, 0x1, UPT ;  /* 0x000000012700788c */ /* 0x000fe2000bf05270 */
[----:B------:R-:W-:Y:S01]  /*54d0*/  IADD3 R78, PT, PT, R78, 0x1, RZ ;  /* 0x000000014e4e7810 */ /* 0x000fe20007ffe0ff */
[----:B------:R-:W-:Y:S02]  /*54e0*/  USHF.L.U32 UR50, UR20, 0x6, URZ ;  /* 0x0000000614327899 */ /* 0x000fe400080006ff */
[----:B------:R-:W-:Y:S07]  /*54f0*/  USHF.L.U32 UR49, UR26, 0x7, URZ ;  /* 0x000000071a317899 */ /* 0x000fee00080006ff */
[----:B------:R-:W2:Y:S01]  /*5500*/  @!UP0 LDCU.128 UR12, c[0x0][0xb10] ;  /* 0x00016200ff0c87ac */ /* 0x000ea20008000c00 */
[----:B------:R-:W3:Y:S01]  /*5510*/  @!UP0 LDCU UR5, c[0x0][0xb0c] ;  /* 0x00016180ff0587ac */ /* 0x000ee20008000800 */
[----:B------:R-:W4:Y:S01]  /*5520*/  @!UP0 LDCU UR10, c[0x0][0xb20] ;  /* 0x00016400ff0a87ac */ /* 0x000f220008000800 */
[----:B--2---:R-:W-:Y:S02]  /*5530*/  UIMAD.WIDE.U32 UR8, UR38, UR12, URZ ;  /* 0x0000000c260872a5 */ /* 0x004fe4000f8e00ff */
[----:B------:R-:W-:Y:S02]  /*5540*/  UIMAD.WIDE.U32 UR6, UR37, UR15, URZ ;  /* 0x0000000f250672a5 */ /* 0x000fe4000f8e00ff */
[----:B------:R-:W-:Y:S03]  /*5550*/  @!UP0 UISETP.NE.AND UP1, UPT, UR14, 0x1, UPT ;  /* 0x000000010e00888c */ /* 0x000fe6000bf25270 */
[----:B------:R-:W-:Y:S01]  /*5560*/  @!UP0 UMOV UR4, UR9 ;  /* 0x0000000900048c82 */ /* 0x000fe20008000000 */
[----:B---3--:R-:W-:Y:S02]  /*5570*/  @!UP0 UISETP.NE.AND UP2, UPT, UR5, 0x1, UPT ;  /* 0x000000010500888c */ /* 0x008fe4000bf45270 */
[----:B------:R-:W-:Y:S01]  /*5580*/  @!UP0 USHF.R.U32.HI UR4, URZ, UR13, UR4 ;  /* 0x0000000dff048299 */ /* 0x000fe20008011604 */
[----:B------:R-:W-:Y:S02]  /*5590*/  @!UP0 UMOV UR6, UR7 ;  /* 0x0000000700068c82 */ /* 0x000fe40008000000 */
[----:B----4-:R-:W-:Y:S02]  /*55a0*/  @!UP0 USHF.R.U32.HI UR6, URZ, UR10, UR6 ;  /* 0x0000000aff068299 */ /* 0x010fe40008011606 */
[----:B------:R-:W-:Y:S02]  /*55b0*/  @!UP0 USEL UR7, UR38, UR4, !UP2 ;  /* 0x0000000426078287 */ /* 0x000fe4000d000000 */
[----:B------:R-:W-:Y:S04]  /*55c0*/  @!UP0 USEL UR6, UR37, UR6, !UP1 ;  /* 0x0000000625068287 */ /* 0x000fe8000c800000 */
[----:B------:R-:W-:Y:S02]  /*55d0*/  @!UP0 UIADD3 UR4, UPT, UPT, -UR7, UR6, URZ ;  /* 0x0000000607048290 */ /* 0x000fe4000fffe1ff */
[----:B------:R-:W-:Y:S02]  /*55e0*/  @!UP0 UIADD3 UR6, UPT, UPT, UR7, -UR6, URZ ;  /* 0x8000000607068290 */ /* 0x000fe4000fffe0ff */
[----:B------:R-:W-:Y:S02]  /*55f0*/  @!UP0 UIMAD UR38, UR4, UR5, UR38 ;  /* 0x00000005042682a4 */ /* 0x000fe4000f8e0226 */
[----:B------:R-:W-:Y:S02]  /*5600*/  @!UP0 UIMAD UR37, UR6, UR14, UR37 ;  /* 0x0000000e062582a4 */ /* 0x000fe4000f8e0225 */
[----:B------:R-:W-:Y:S09]  /*5610*/  ULOP3.LUT UP0, URZ, UR62, 0x1b0, URZ, 0xc0, !UPT ;  /* 0x000001b03eff7892 */ /* 0x000ff2000f80c0ff */
[----:B------:R-:W-:Y:S05]  /*5620*/  BRA.U !UP0, `(.L_x_89) ;  /* 0x0000000108407547 */ /* 0x000fea000b800000 */
[----:B------:R-:W2:Y:S01]  /*5630*/  LDCU.64 UR8, c[0x4][0x80] ;  /* 0x01001000ff0877ac */ /* 0x000ea20008000a00 */
[----:B------:R-:W-:Y:S01]  /*5640*/  MOV R3, 0x0 ;  /* 0x0000000000037802 */ /* 0x000fe20000000f00 */
[----:B------:R-:W-:Y:S02]  /*5650*/  HFMA2 R12, -RZ, RZ, 0, 5.9604644775390625e-08 ;  /* 0x00000001ff0c7431 */ /* 0x000fe400000001ff */
[----:B------:R-:W-:Y:S02]  /*5660*/  IMAD.MOV.U32 R8, RZ, RZ, 0x70 ;  /* 0x00000070ff087424 */ /* 0x000fe400078e00ff */
[----:B------:R-:W-:Y:S01]  /*5670*/  IMAD.MOV.U32 R13, RZ, RZ, RZ ;  /* 0x000000ffff0d7224 */ /* 0x000fe200078e00ff */
[----:B------:R-:W3:Y:S01]  /*5680*/  LDCU.64 UR6, c[0x4][0x88] ;  /* 0x01001100ff0677ac */ /* 0x000ee20008000a00 */
[----:B------:R-:W4:Y:S01]  /*5690*/  LDC.64 R2, c[0x4][R3] ;  /* 0x0100000003027b82 */ /* 0x000f220000000a00 */
[----:B------:R-:W1:Y:S01]  /*56a0*/  LDCU.64 UR4, c[0x4][0x8] ;  /* 0x01000100ff0477ac */ /* 0x000e620008000a00 */
[----:B--2---:R-:W-:Y:S01]  /*56b0*/  MOV R5, UR9 ;  /* 0x0000000900057c02 */ /* 0x004fe20008000f00 */
[----:B------:R-:W-:Y:S01]  /*56c0*/  IMAD.U32 R4, RZ, RZ, UR8 ;  /* 0x00000008ff047e24 */ /* 0x000fe2000f8e00ff */
[----:B---3--:R-:W-:Y:S01]  /*56d0*/  MOV R7, UR7 ;  /* 0x0000000700077c02 */ /* 0x008fe20008000f00 */
[----:B------:R-:W-:Y:S01]  /*56e0*/  IMAD.U32 R6, RZ, RZ, UR6 ;  /* 0x00000006ff067e24 */ /* 0x000fe2000f8e00ff */
[----:B-1----:R-:W-:Y:S01]  /*56f0*/  MOV R11, UR5 ;  /* 0x00000005000b7c02 */ /* 0x002fe20008000f00 */
[----:B------:R-:W-:Y:S02]  /*5700*/  IMAD.U32 R10, RZ, RZ, UR4 ;  /* 0x00000004ff0a7e24 */ /* 0x000fe4000f8e00ff */
[----:B------:R-:W-:Y:S07]  /*5710*/  LEPC R20, `(.L_x_89) ;  /* 0x000000001014794e */ /* 0x000fee0000000000 */
[----:B----45:R-:W-:Y:S05]  /*5720*/  CALL.ABS.NOINC R2 ;  /* 0x0000000002007343 */ /* 0x030fea0003c00000 */
.L_x_89:
[----:B------:R-:W-:Y:S01]  /*5730*/  LOP3.LUT P0, RZ, R85, 0x1b0, RZ, 0xc0, !PT ;  /* 0x000001b055ff7812 */ /* 0x000fe2000780c0ff */
[----:B------:R-:W-:Y:S11]  /*5740*/  BSSY.RECONVERGENT B6, `(.L_x_90) ;  /* 0x0000013000067945 */ /* 0x000ff60003800200 */
[----:B------:R-:W-:Y:S01]  /*5750*/  @!UPT UIADD3 URZ, UPT, UPT, URZ, URZ, URZ ;  /* 0x000000fffffff290 */ /* 0x000fe2000fffe0ff */
[----:B------:R-:W-:Y:S05]  /*5760*/  @!P0 BRA `(.L_x_91) ;  /* 0x0000000000408947 */ /* 0x000fea0003800000 */
        /* <DEDUP_REMOVED lines=16> */
.L_x_91:
[----:B------:R-:W-:Y:S05]  /*5870*/  BSYNC.RECONVERGENT B6 ;  /* 0x0000000000067941 */ /* 0x000fea0003800200 */
.L_x_90:
[----:B------:R-:W-:Y:S01]  /*5880*/  R2UR UR4, R77 ;  /* 0x000000004d0472ca */ /* 0x000fe200000e0000 */
[----:B------:R-:W-:Y:S01]  /*5890*/  UISETP.NE.U32.AND UP0, UPT, UR60, URZ, UPT ;  /* 0x000000ff3c00728c */ /* 0x000fe2000bf05070 */
[----:B------:R-:W-:Y:S02]  /*58a0*/  ISETP.NE.U32.AND P4, PT, R72, RZ, PT ;  /* 0x000000ff4800720c */ /* 0x000fe40003f85070 */
[----:B------:R-:W-:Y:S01]  /*58b0*/  ISETP.NE.U32.AND P2, PT, RZ, UR56, PT ;  /* 0x00000038ff007c0c */ /* 0x000fe2000bf45070 */
[----:B------:R-:W-:Y:S01]  /*58c0*/  UISETP.NE.AND.EX UP1, UPT, UR61, URZ, UPT, UP0 ;  /* 0x000000ff3d00728c */ /* 0x000fe2000bf25300 */
[----:B------:R-:W-:Y:S01]  /*58d0*/  ISETP.NE.AND.EX P4, PT, R73, RZ, PT, P4 ;  /* 0x000000ff4900720c */ /* 0x000fe20003f85340 */
[----:B------:R-:W-:Y:S01]  /*58e0*/  UPLOP3.LUT UP0, UPT, UPT, UPT, UPT, 0x40, 0x4 ;  /* 0x000000000004789c */ /* 0x000fe20003f0e870 */
[----:B------:R-:W-:Y:S05]  /*58f0*/  ISETP.NE.AND.EX P2, PT, RZ, UR57, PT, P2 ;  /* 0x00000039ff007c0c */ /* 0x000fea000bf45320 */
[----:B------:R-:W-:Y:S06]  /*5900*/  UISETP.NE.AND UP2, UPT, UR4, URZ, UPT ;  /* 0x000000ff0400728c */ /* 0x000fec000bf45270 */
[----:B------:R-:W-:Y:S05]  /*5910*/  PLOP3.LUT P1, PT, PT, PT, UP2, 0x80, 0x8 ;  /* 0x000000000008781c */ /* 0x000fea0003f2f028 */
[----:B------:R-:W-:Y:S06]  /*5920*/  @UP2 UPLOP3.LUT UP0, UPT, UPT, UPT, UP1, 0x80, 0x8 ;  /* 0x000000000008289c */ /* 0x000fec0003f0f010 */
[----:B------:R-:W-:Y:S01]  /*5930*/  PLOP3.LUT P0, PT, PT, PT, UP0, 0x80, 0x8 ;  /* 0x000000000008781c */ /* 0x000fe20003f0f008 */
[----:B------:R-:W-:Y:S01]  /*5940*/  @!UPT UIADD3 URZ, UPT, UPT, URZ, URZ, URZ ;  /* 0x000000fffffff290 */ /* 0x000fe2000fffe0ff */
[----:B------:R-:W-:Y:S11]  /*5950*/  BRA.U !UP1, `(.L_x_92) ;  /* 0x00000001093c7547 */ /* 0x000ff6000b800000 */
[----:B------:R-:W-:Y:S01]  /*5960*/  UISETP.NE.U32.AND UP0, UPT, UR56, URZ, UPT ;  /* 0x000000ff3800728c */ /* 0x000fe2000bf05070 */
[----:B-1----:R-:W-:Y:S01]  /*5970*/  HFMA2 R0, -RZ, RZ, 0, 5.9604644775390625e-08 ;  /* 0x00000001ff007431 */ /* 0x002fe200000001ff */
[----:B------:R-:W1:Y:S01]  /*5980*/  LDCU.64 UR8, c[0x0][0x358] ;  /* 0x00006b00ff0877ac */ /* 0x000e620008000a00 */
[----:B------:R-:W-:Y:S01]  /*5990*/  IMAD.MOV.U32 R74, RZ, RZ, 0x1 ;  /* 0x00000001ff4a7424 */ /* 0x000fe200078e00ff */
[----:B------:R-:W-:Y:S06]  /*59a0*/  UISETP.NE.AND.EX UP0, UPT, UR57, URZ, UPT, UP0 ;  /* 0x000000ff3900728c */ /* 0x000fec000bf05300 */
[----:B------:R-:W-:Y:S05]  /*59b0*/  PLOP3.LUT P3, PT, PT, PT, UP0, 0x80, 0x8 ;  /* 0x000000000008781c */ /* 0x000fea0003f6f008 */
[----:B------:R-:W2:Y:S01]  /*59c0*/  @UP0 LDCU.64 UR4, c[0x0][0x888] ;  /* 0x00011100ff0407ac */ /* 0x000ea20008000a00 */
[----:B------:R-:W-:Y:S07]  /*59d0*/  @UP0 UIMAD UR6, UR36, UR60, URZ ;  /* 0x0000003c240602a4 */ /* 0x000fee000f8e02ff */
[----:B------:R-:W-:Y:S01]  /*59e0*/  @!P3 PRMT R74, R0, 0x7610, R74 ;  /* 0x00007610004ab816 */ /* 0x000fe2000000004a */
[----:B--2---:R-:W-:Y:S06]  /*59f0*/  @UP0 UIMAD.WIDE UR4, UR6, 0x4, UR4 ;  /* 0x00000004060408a5 */ /* 0x004fec000f8e0204 */
[----:B-----5:R-:W-:Y:S01]  /*5a00*/  IMAD.U32 R40, RZ, RZ, UR4 ;  /* 0x00000004ff287e24 */ /* 0x020fe2000f8e00ff */
[----:B------:R-:W-:Y:S04]  /*5a10*/  MOV R41, UR5 ;  /* 0x0000000500297c02 */ /* 0x000fe80008000f00 */
[----:B------:R-:W2:Y:S01]  /*5a20*/  @!UP0 LDCU UR4, c[0x0][0x880] ;  /* 0x00011000ff0487ac */ /* 0x000ea20008000800 */
[----:B-1----:R3:W5:Y:S02]  /*5a30*/  @P3 LDG.E R40, desc[UR8][R40.64] ;  /* 0x0000000828283981 */ /* 0x002764000c1e1900 */
[----:B--23--:R-:W-:Y:S02]  /*5a40*/  @!P3 IMAD.U32 R40, RZ, RZ, UR4 ;  /* 0x00000004ff28be24 */ /* 0x00cfe4000f8e00ff */
.L_x_92:
[----:B------:R-:W-:Y:S05]  /*5a50*/  @!P4 BRA `(.L_x_93) ;  /* 0x000000000024c947 */ /* 0x000fea0003800000 */
[----:B------:R-:W-:Y:S01]  /*5a60*/  ISETP.NE.U32.AND P3, PT, R70, RZ, PT ;  /* 0x000000ff4600720c */ /* 0x000fe20003f65070 */
[----:B------:R-:W2:Y:S03]  /*5a70*/  LDCU.64 UR4, c[0x0][0x358] ;  /* 0x00006b00ff0477ac */ /* 0x000ea60008000a00 */
[----:B------:R-:W-:Y:S11]  /*5a80*/  ISETP.NE.AND.EX P3, PT, R71, RZ, PT, P3 ;  /* 0x000000ff4700720c */ /* 0x000ff60003f65330 */
[----:B------:R-:W-:Y:S02]  /*5a90*/  @!UPT UIADD3 URZ, UPT, UPT, URZ, URZ, URZ ;  /* 0x000000fffffff290 */ /* 0x000fe4000fffe0ff */
[----:B------:R-:W3:Y:S01]  /*5aa0*/  @P3 LDC.64 R2, c[0x0][0x8a8] ;  /* 0x00022a00ff023b82 */ /* 0x000ee20000000a00 */
[----:B-1----:R-:W-:Y:S04]  /*5ab0*/  @P3 IMAD R0, R72, UR36, RZ ;  /* 0x0000002448003c24 */ /* 0x002fe8000f8e02ff */
[----:B---3--:R-:W-:Y:S05]  /*5ac0*/  @P3 IMAD.WIDE R2, R0, 0x4, R2 ;  /* 0x0000000400023825 */ /* 0x008fea00078e0202 */
[----:B--2--5:R2:W5:Y:S02]  /*5ad0*/  @P3 LDG.E R38, desc[UR4][R2.64] ;  /* 0x0000000402263981 */ /* 0x024564000c1e1900 */
[----:B--2---:R-:W3:Y:S02]  /*5ae0*/  @!P3 LDC R38, c[0x0][0x8a0] ;  /* 0x00022800ff26bb82 */ /* 0x004ee40000000800 */
.L_x_93:
[----:B-----5:R-:W-:Y:S01]  /*5af0*/  ISETP.NE.AND P4, PT, R40, RZ, PT ;  /* 0x000000ff2800720c */ /* 0x020fe20003f85270 */
[----:B------:R-:W-:Y:S01]  /*5b00*/  BSSY B1, `(.L_x_94) ;  /* 0x0000042000017945 */ /* 0x000fe20003800000 */
[----:B------:R-:W-:Y:S01]  /*5b10*/  SEL R6, RZ, 0xffffffff, P2 ;  /* 0xffffffffff067807 */ /* 0x000fe20001000000 */
[----:B------:R-:W-:Y:S01]  /*5b20*/  IMAD.MOV.U32 R56, RZ, RZ, 0x1 ;  /* 0x00000001ff387424 */ /* 0x000fe200078e00ff */
[----:B------:R-:W-:Y:S02]  /*5b30*/  LOP3.LUT P3, RZ, R74, 0xff, RZ, 0xc0, !PT ;  /* 0x000000ff4aff7812 */ /* 0x000fe4000786c0ff */
[----:B------:R-:W-:Y:S02]  /*5b40*/  CS2R R46, SRZ ;  /* 0x00000000002e7805 */ /* 0x000fe4000001ff00 */
[----:B-1----:R-:W-:Y:S02]  /*5b50*/  @P1 SEL R0, RZ, 0xffffffff, P4 ;  /* 0xffffffffff001807 */ /* 0x002fe40002000000 */
[----:B------:R-:W-:Y:S02]  /*5b60*/  CS2R R44, SRZ ;  /* 0x00000000002c7805 */ /* 0x000fe4000001ff00 */
[----:B------:R-:W-:Y:S02]  /*5b70*/  LEA R3, R81, UR44, 0x3 ;  /* 0x0000002c51037c11 */ /* 0x000fe4000f8e18ff */
[----:B------:R-:W-:Y:S02]  /*5b80*/  CS2R R50, SRZ ;  /* 0x0000000000327805 */ /* 0x000fe4000001ff00 */
[----:B------:R-:W-:Y:S02]  /*5b90*/  @P0 SEL R0, R6, R0, !P3 ;  /* 0x0000000006000207 */ /* 0x000fe40005800000 */
[----:B------:R-:W-:Y:S02]  /*5ba0*/  CS2R R48, SRZ ;  /* 0x0000000000307805 */ /* 0x000fe4000001ff00 */
[----:B------:R-:W-:Y:S02]  /*5bb0*/  LEA R43, R36, UR44, 0x3 ;  /* 0x0000002c242b7c11 */ /* 0x000fe4000f8e18ff */
[----:B------:R-:W-:Y:S02]  /*5bc0*/  @P1 LOP3.LUT R0, R0, 0x1, RZ, 0xc0, !PT ;  /* 0x0000000100001812 */ /* 0x000fe400078ec0ff */
[----:B------:R-:W-:Y:S02]  /*5bd0*/  SHF.L.U32 R4, R83, 0x1f, RZ ;  /* 0x0000001f53047819 */ /* 0x000fe400000006ff */
[----:B------:R-:W-:Y:S02]  /*5be0*/  ISETP.NE.U32.OR P6, PT, R0, 0x1, !P1 ;  /* 0x000000010000780c */ /* 0x000fe40004fc5470 */
[----:B------:R-:W-:Y:S02]  /*5bf0*/  PLOP3.LUT P2, PT, PT, PT, UP1, 0x80, 0x8 ;  /* 0x000000000008781c */ /* 0x000fe40003f4f018 */
[----:B------:R-:W-:Y:S02]  /*5c00*/  LEA.HI R39, R36, R36, RZ, 0x1 ;  /* 0x0000002424277211 */ /* 0x000fe400078f08ff */
[----:B------:R-:W-:Y:S02]  /*5c10*/  SEL R5, RZ, 0xffffffff, P4 ;  /* 0xffffffffff057807 */ /* 0x000fe40002000000 */
[----:B------:R-:W-:Y:S05]  /*5c20*/  P2R R2, PR, RZ, 0x40 ;  /* 0x00000040ff027803 */ /* 0x000fea0000000000 */
[----:B------:R-:W-:Y:S02]  /*5c30*/  @P6 SHF.L.U32 R0, R80, 0x1f, RZ ;  /* 0x0000001f50006819 */ /* 0x000fe400000006ff */
[----:B------:R-:W-:Y:S02]  /*5c40*/  @P2 SEL R5, R6, R5, !P3 ;  /* 0x0000000506052207 */ /* 0x000fe40005800000 */
[----:B------:R1:W2:Y:S02]  /*5c50*/  @P6 SYNCS.PHASECHK.TRANS64.TRYWAIT P1, [R3+URZ+0x50], R0 ;  /* 0x00005000030065a7 */ /* 0x0002a400080211ff */
[----:B------:R-:W-:Y:S04]  /*5c60*/  LOP3.LUT R5, R5, 0x1, RZ, 0xc0, !PT ;  /* 0x0000000105057812 */ /* 0x000fe800078ec0ff */
[----:B------:R-:W-:Y:S04]  /*5c70*/  ISETP.NE.U32.AND P5, PT, R5, 0x1, PT ;  /* 0x000000010500780c */ /* 0x000fe80003fa5070 */
[----:B------:R-:W-:Y:S01]  /*5c80*/  P2R R57, PR, RZ, 0x20 ;  /* 0x00000020ff397803 */ /* 0x000fe20000000000 */
[----:B------:R4:W3:Y:S01]  /*5c90*/  SYNCS.PHASECHK.TRANS64.TRYWAIT P0, [R43+URZ+0xa0], R4 ;  /* 0x0000a0042b0075a7 */ /* 0x0008e200080011ff */
[C---:B-1----:R-:W-:Y:S01]  /*5ca0*/  IMAD.SHL.U32 R0, R39.reuse, 0x40, RZ ;  /* 0x0000004027007824 */ /* 0x042fe200078e00ff */
[----:B------:R-:W-:Y:S04]  /*5cb0*/  LOP3.LUT R39, R39, 0xffe, RZ, 0xc0, !PT ;  /* 0x00000ffe27277812 */ /* 0x000fe800078ec0ff */
[----:B------:R-:W-:Y:S01]  /*5cc0*/  LOP3.LUT R0, R0, 0xffffff80, RZ, 0xc0, !PT ;  /* 0xffffff8000007812 */ /* 0x000fe200078ec0ff */
[----:B------:R-:W-:Y:S04]  /*5cd0*/  IMAD.IADD R39, R36, 0x1, -R39 ;  /* 0x0000000124277824 */ /* 0x000fe800078e0a27 */
[----:B------:R-:W-:Y:S04]  /*5ce0*/  IMAD.IADD R0, R37, 0x1, R0 ;  /* 0x0000000125007824 */ /* 0x000fe800078e0200 */
[----:B------:R-:W-:Y:S01]  /*5cf0*/  IMAD R39, R39, 0x100000, R0 ;  /* 0x0010000027277824 */ /* 0x000fe200078e0200 */
[----:B--2---:R-:W-:Y:S01]  /*5d00*/  @P6 SEL R56, RZ, 0x1, !P1 ;  /* 0x00000001ff386807 */ /* 0x004fe20004800000 */
[----:B----4-:R-:W-:Y:S06]  /*5d10*/  @!P6 BRA `(.L_x_95) ;  /* 0x000000000080e947 */ /* 0x010fec0003800000 */
[----:B------:R-:W-:Y:S01]  /*5d20*/  @P5 IMAD R6, R81, 0x1000, R69 ;  /* 0x0000100051065824 */ /* 0x000fe200078e0245 */
[----:B------:R-:W-:Y:S01]  /*5d30*/  ISETP.NE.AND P1, PT, R56, RZ, PT ;  /* 0x000000ff3800720c */ /* 0x000fe20003f25270 */
[----:B------:R-:W-:Y:S01]  /*5d40*/  BSSY B0, `(.L_x_96) ;  /* 0x000000b000007945 */ /* 0x000fe20003800000 */
[----:B------:R-:W-:Y:S01]  /*5d50*/  CS2R R50, SRZ ;  /* 0x0000000000327805 */ /* 0x000fe2000001ff00 */
[----:B------:R-:W-:Y:S01]  /*5d60*/  @P5 VIADD R5, R6, UR44 ;  /* 0x0000002c06055c36 */ /* 0x000fe20008000000 */
[----:B------:R-:W-:Y:S02]  /*5d70*/  CS2R R48, SRZ ;  /* 0x0000000000307805 */ /* 0x000fe4000001ff00 */
[----:B------:R-:W-:Y:S02]  /*5d80*/  CS2R R46, SRZ ;  /* 0x00000000002e7805 */ /* 0x000fe4000001ff00 */
[----:B------:R-:W-:Y:S01]  /*5d90*/  CS2R R44, SRZ ;  /* 0x00000000002c7805 */ /* 0x000fe2000001ff00 */
[----:B------:R-:W-:Y:S04]  /*5da0*/  @P5 IMAD R5, R84, -0x10, R5 ;  /* 0xfffffff054055824 */ /* 0x000fe800078e0205 */
[----:B------:R-:W-:Y:S05]  /*5db0*/  @P1 BRA `(.L_x_97) ;  /* 0x00000000000c1947 */ /* 0x000fea0003800000 */
[----:B------:R-:W-:Y:S04]  /*5dc0*/  SHF.L.U32 R0, R80, 0x1f, RZ ;  /* 0x0000001f50007819 */ /* 0x000fe800000006ff */
[----:B------:R-:W1:Y:S02]  /*5dd0*/  SYNCS.PHASECHK.TRANS64.TRYWAIT P1, [R3+URZ+0x50], R0 ;  /* 0x00005000030075a7 */ /* 0x000e6400080211ff */
[----:B-1----:R-:W-:Y:S05]  /*5de0*/  @!P1 BRA `(.L_x_98) ;  /* 0x0000002400309947 */ /* 0x002fea0003800000 */
.L_x_97:
[----:B------:R-:W-:Y:S05]  /*5df0*/  BSYNC B0 ;  /* 0x0000000000007941 */ /* 0x000fea0003800000 */
.L_x_96:
[----:B------:R-:W-:Y:S01]  /*5e00*/  ISETP.NE.AND P1, PT, R57, RZ, PT ;  /* 0x000000ff3900720c */ /* 0x000fe20003f25270 */
[----:B-1----:R-:W-:Y:S02]  /*5e10*/  VIADD R3, R3, 0x60 ;  /* 0x0000006003037836 */ /* 0x002fe40000000000 */
[----:B------:R-:W-:Y:S02]  /*5e20*/  IMAD.U32 R0, RZ, RZ, UR45 ;  /* 0x0000002dff007e24 */ /* 0x000fe4000f8e00ff */
[----:B------:R-:W-:Y:S03]  /*5e30*/  VIADD R81, R81, 0x1 ;  /* 0x0000000151517836 */ /* 0x000fe60000000000 */
[----:B------:R-:W-:Y:S05]  /*5e40*/  PRMT R0, R0, 0x654, R3 ;  /* 0x0000065400007816 */ /* 0x000fea0000000003 */
[----:B------:R1:W2:Y:S04]  /*5e50*/  @P1 LDS.128 R48, [R6+UR44+0x200] ;  /* 0x0002002c06301984 */ /* 0x0002a80008000c00 */
[----:B------:R1:W4:Y:S01]  /*5e60*/  @P1 LDS.128 R44, [R5+0x210] ;  /* 0x00021000052c1984 */ /* 0x0003220000000c00 */
[C---:B------:R-:W-:Y:S01]  /*5e70*/  ISETP.NE.AND P1, PT, R81.reuse, 0x2, PT ;  /* 0x000000025100780c */ /* 0x040fe20003f25270 */
[----:B------:R-:W-:Y:S01]  /*5e80*/  @!PT LDS RZ, [RZ] ;  /* 0x00000000fffff984 */ /* 0x000fe20000000800 */
[----:B------:R-:W-:Y:S01]  /*5e90*/  @!PT LDS RZ, [RZ] ;  /* 0x00000000fffff984 */ /* 0x000fe20000000800 */
[----:B------:R-:W-:Y:S01]  /*5ea0*/  @!PT LDS RZ, [RZ] ;  /* 0x00000000fffff984 */ /* 0x000fe20000000800 */
[----:B------:R-:W-:Y:S01]  /*5eb0*/  @!PT LDS RZ, [RZ] ;  /* 0x00000000fffff984 */ /* 0x000fe20000000800 */
[----:B------:R5:W-:Y:S06]  /*5ec0*/  MEMBAR.ALL.CTA ;  /* 0x0000000000007992 */ /* 0x000bec0000008000 */
[----:B-----5:R-:W5:Y:S01]  /*5ed0*/  FENCE.VIEW.ASYNC.S ;  /* 0x00000000000073c6 */ /* 0x020f620000000000 */
[----:B------:R-:W-:Y:S01]  /*5ee0*/  SEL R81, R81, RZ, P1 ;  /* 0x000000ff51517207 */ /* 0x000fe20000800000 */
[----:B-----5:R5:W-:Y:S02]  /*5ef0*/  SYNCS.ARRIVE.TRANS64.RED.A1T0 RZ, [R0+URZ], RZ ;  /* 0x000000ff00ff79a7 */ /* 0x020be400081004ff */
[----:B-----5:R-:W-:Y:S04]  /*5f00*/  SEL R0, RZ, 0x1, P1 ;  /* 0x00000001ff007807 */ /* 0x020fe80000800000 */
[----:B-12---:R-:W-:Y:S02]  /*5f10*/  LOP3.LUT R80, R80, R0, RZ, 0x3c, !PT ;  /* 0x0000000050507212 */ /* 0x006fe400078e3cff */
.L_x_95:
[----:B------:R-:W-:Y:S05]  /*5f20*/  BSYNC B1 ;  /* 0x0000000000017941 */ /* 0x000fea0003800000 */
.L_x_94:
[----:B------:R-:W-:Y:S04]  /*5f30*/  SHF.R.U32.HI R0, RZ, 0x15, R39 ;  /* 0x00000015ff007819 */ /* 0x000fe80000011627 */
[----:B------:R-:W-:Y:S01]  /*5f40*/  LOP3.LUT P1, RZ, R0, 0x3, R75, 0x48, !PT ;  /* 0x0000000300ff7812 */ /* 0x000fe2000782484b */
[----:B------:R-:W-:Y:S01]  /*5f50*/  @!UPT UIADD3 URZ, UPT, UPT, URZ, URZ, URZ ;  /* 0x000000fffffff290 */ /* 0x000fe2000fffe0ff */
[----:B---3--:R-:W-:Y:S11]  /*5f60*/  @P0 BRA `(.L_x_99) ;  /* 0x0000000000080947 */ /* 0x008ff60003800000 */
[----:B------:R-:W1:Y:S02]  /*5f70*/  SYNCS.PHASECHK.TRANS64.TRYWAIT P0, [R43+URZ+0xa0], R4 ;  /* 0x0000a0042b0075a7 */ /* 0x000e6400080011ff */
[----:B-1----:R-:W-:Y:S05]  /*5f80*/  @!P0 BRA `(.L_x_100) ;  /* 0x0000002000dc8947 */ /* 0x002fea0003800000 */
.L_x_99:
        /* <DEDUP_REMOVED lines=8> */
[----:B------:R-:W5:Y:S01]  /*6010*/  LDCU.64 UR4, c[0x4][0x10] ;  /* 0x01000200ff0477ac */ /* 0x000f620008000a00 */
[----:B--2---:R-:W-:Y:S01]  /*6020*/  MOV R5, UR9 ;  /* 0x0000000900057c02 */ /* 0x004fe20008000f00 */
[----:B-1----:R-:W-:Y:S01]  /*6030*/  IMAD.U32 R4, RZ, RZ, UR8 ;  /* 0x00000008ff047e24 */ /* 0x002fe2000f8e00ff */
[----:B---3--:R-:W-:Y:S01]  /*6040*/  MOV R7, UR7 ;  /* 0x0000000700077c02 */ /* 0x008fe20008000f00 */
[----:B------:R-:W-:Y:S01]  /*6050*/  IMAD.U32 R6, RZ, RZ, UR6 ;  /* 0x00000006ff067e24 */ /* 0x000fe2000f8e00ff */
[----:B-----5:R-:W-:Y:S01]  /*6060*/  MOV R11, UR5 ;  /* 0x00000005000b7c02 */ /* 0x020fe20008000f00 */
[----:B------:R-:W-:Y:S02]  /*6070*/  IMAD.U32 R10, RZ, RZ, UR4 ;  /* 0x00000004ff0a7e24 */ /* 0x000fe4000f8e00ff */
[----:B------:R-:W-:Y:S07]  /*6080*/  LEPC R20, `(.L_x_101) ;  /* 0x000000001014794e */ /* 0x000fee0000000000 */
[----:B----4-:R-:W-:Y:S05]  /*6090*/  CALL.ABS.NOINC R14 ;  /* 0x000000000e007343 */ /* 0x010fea0003c00000 */
.L_x_101:
[----:B------:R-:W-:Y:S05]  /*60a0*/  WARPSYNC.ALL ;  /* 0x0000000000007948 */ /* 0x000fea0003800000 */
[----:B------:R-:W-:Y:S01]  /*60b0*/  R2UR UR4, R39 ;  /* 0x00000000270472ca */ /* 0x000fe200000e0000 */
[----:B------:R-:W-:Y:S01]  /*60c0*/  BSSY.RECONVERGENT B0, `(.L_x_102) ;  /* 0x00000a0000007945 */ /* 0x000fe20003800200 */
[----:B------:R-:W-:Y:S02]  /*60d0*/  ISETP.NE.AND P6, PT, R2, RZ, PT ;  /* 0x000000ff0200720c */ /* 0x000fe40003fc5270 */
[C---:B------:R-:W-:Y:S02]  /*60e0*/  SHF.L.U32 R2, R48.reuse, 0x10, RZ ;  /* 0x0000001030027819 */ /* 0x040fe400000006ff */
[C---:B------:R-:W-:Y:S02]  /*60f0*/  PRMT R3, R48.reuse, 0x8880, RZ ;  /* 0x0000888030037816 */ /* 0x040fe400000000ff */
[----:B------:R-:W-:Y:S02]  /*6100*/  SHF.L.U32 R41, R48, 0x8, RZ ;  /* 0x0000000830297819 */ /* 0x000fe400000006ff */
[----:B------:R-:W-:Y:S02]  /*6110*/  SHF.L.U32 R42, R49, 0x10, RZ ;  /* 0x00000010312a7819 */ /* 0x000fe400000006ff */
[----:B------:R-:W-:Y:S01]  /*6120*/  ISETP.NE.AND P0, PT, R86, RZ, PT ;  /* 0x000000ff5600720c */ /* 0x000fe20003f05270 */
[----:B-1----:R-:W-:Y:S01]  /*6130*/  LDTM.16dp32bit_t0_t15.x32 R4, tmem[UR4] ;  /* 0x00000004000479ee */ /* 0x002fe20008a80000 */
[----:B------:R-:W1:Y:S01]  /*6140*/  LDTM.16dp32bit_t16_t31.x32 R4, tmem[UR4+0x20] ;  /* 0x00002004000479ee */ /* 0x000e620008aa0000 */
[----:B------:R-:W-:Y:S01]  /*6150*/  SHF.R.S32.HI R42, RZ, 0x18, R42 ;  /* 0x00000018ff2a7819 */ /* 0x000fe2000001142a */
[C---:B-1----:R-:W-:Y:S01]  /*6160*/  IMAD R0, R38.reuse, R4, RZ ;  /* 0x0000000426007224 */ /* 0x042fe200078e02ff */
[----:B------:R-:W-:Y:S01]  /*6170*/  SHF.R.S32.HI R4, RZ, 0x18, R2 ;  /* 0x00000018ff047819 */ /* 0x000fe20000011402 */
[C---:B------:R-:W-:Y:S01]  /*6180*/  IMAD R2, R38.reuse, R5, RZ ;  /* 0x0000000526027224 */ /* 0x040fe200078e02ff */
[----:B------:R-:W-:Y:S01]  /*6190*/  SHF.R.S32.HI R5, RZ, 0x18, R41 ;  /* 0x00000018ff057819 */ /* 0x000fe20000011429 */
[----:B------:R-:W-:Y:S01]  /*61a0*/  IMAD R0, R3, R40, R0 ;  /* 0x0000002803007224 */ /* 0x000fe200078e0200 */
[----:B------:R-:W-:Y:S01]  /*61b0*/  PRMT R41, R49, 0x8880, RZ ;  /* 0x0000888031297816 */ /* 0x000fe200000000ff */
[----:B------:R-:W-:Y:S02]  /*61c0*/  IMAD R3, R38, R6, RZ ;  /* 0x0000000626037224 */ /* 0x000fe400078e02ff */
[-C--:B------:R-:W-:Y:S01]  /*61d0*/  IMAD R2, R4, R40.reuse, R2 ;  /* 0x0000002804027224 */ /* 0x080fe200078e0202 */
[----:B------:R-:W-:Y:S01]  /*61e0*/  SHF.R.S32.HI R4, RZ, 0x18, R48 ;  /* 0x00000018ff047819 */ /* 0x000fe20000011430 */
[----:B------:R-:W-:Y:S02]  /*61f0*/  IMAD R7, R38, R7, RZ ;  /* 0x0000000726077224 */ /* 0x000fe400078e02ff */
[-C--:B------:R-:W-:Y:S02]  /*6200*/  IMAD R3, R5, R40.reuse, R3 ;  /* 0x0000002805037224 */ /* 0x080fe400078e0203 */
[----:B------:R-:W-:Y:S02]  /*6210*/  IMAD R7, R4, R40, R7 ;  /* 0x0000002804077224 */ /* 0x000fe400078e0207 */
[C---:B------:R-:W-:Y:S02]  /*6220*/  IMAD R6, R38.reuse, R11, RZ ;  /* 0x0000000b26067224 */ /* 0x040fe400078e02ff */
[C---:B------:R-:W-:Y:S01]  /*6230*/  IMAD R11, R38.reuse, R16, RZ ;  /* 0x00000010260b7224 */ /* 0x040fe200078e02ff */
[----:B------:R-:W-:Y:S01]  /*6240*/  I2IP.S8.S32.SAT R52, R7, R3, RZ ;  /* 0x0000000307347239 */ /* 0x000fe200000014ff */
[C---:B------:R-:W-:Y:S02]  /*6250*/  IMAD R16, R38.reuse, R21, RZ ;  /* 0x0000001526107224 */ /* 0x040fe400078e02ff */
[----:B------:R-:W-:Y:S01]  /*6260*/  IMAD R21, R38, R26, RZ ;  /* 0x0000001a26157224 */ /* 0x000fe200078e02ff */
[----:B------:R-:W-:Y:S01]  /*6270*/  I2IP.S8.S32.SAT R52, R2, R0, R52 ;  /* 0x0000000002347239 */ /* 0x000fe20000001434 */
[C---:B------:R-:W-:Y:S01]  /*6280*/  IMAD R26, R38.reuse, R31, RZ ;  /* 0x0000001f261a7224 */ /* 0x040fe200078e02ff */
[----:B------:R-:W-:Y:S01]  /*6290*/  SHF.R.S32.HI R2, RZ, 0x18, R49 ;  /* 0x00000018ff027819 */ /* 0x000fe20000011431 */
[C---:B------:R-:W-:Y:S02]  /*62a0*/  IMAD R3, R38.reuse, R8, RZ ;  /* 0x0000000826037224 */ /* 0x040fe400078e02ff */
[----:B------:R-:W-:Y:S02]  /*62b0*/  IMAD.SHL.U32 R31, R49, 0x100, RZ ;  /* 0x00000100311f7824 */ /* 0x000fe400078e00ff */
[C---:B------:R-:W-:Y:S02]  /*62c0*/  IMAD R8, R38.reuse, R13, RZ ;  /* 0x0000000d26087224 */ /* 0x040fe400078e02ff */
[C---:B------:R-:W-:Y:S01]  /*62d0*/  IMAD R13, R38.reuse, R18, RZ ;  /* 0x00000012260d7224 */ /* 0x040fe200078e02ff */
[----:B------:R-:W-:Y:S01]  /*62e0*/  SHF.R.S32.HI R0, RZ, 0x18, R31 ;  /* 0x00000018ff007819 */ /* 0x000fe2000001141f */
[----:B------:R-:W-:Y:S01]  /*62f0*/  IMAD R18, R38, R23, RZ ;  /* 0x0000001726127224 */ /* 0x000fe200078e02ff */
[----:B------:R-:W-:Y:S01]  /*6300*/  SHF.L.U32 R31, R50, 0x10, RZ ;  /* 0x00000010321f7819 */ /* 0x000fe200000006ff */
[C---:B------:R-:W-:Y:S02]  /*6310*/  IMAD R4, R38.reuse, R9, RZ ;  /* 0x0000000926047224 */ /* 0x040fe400078e02ff */
[C---:B------:R-:W-:Y:S01]  /*6320*/  IMAD R23, R38.reuse, R28, RZ ;  /* 0x0000001c26177224 */ /* 0x040fe200078e02ff */
[----:B------:R-:W-:Y:S01]  /*6330*/  SHF.R.S32.HI R31, RZ, 0x18, R31 ;  /* 0x00000018ff1f7819 */ /* 0x000fe2000001141f */
[C---:B------:R-:W-:Y:S02]  /*6340*/  IMAD R7, R38.reuse, R12, RZ ;  /* 0x0000000c26077224 */ /* 0x040fe400078e02ff */
[----:B------:R-:W-:Y:S01]  /*6350*/  IMAD R28, R38, R33, RZ ;  /* 0x00000021261c7224 */ /* 0x000fe200078e02ff */
[----:B------:R-:W-:Y:S01]  /*6360*/  PRMT R33, R50, 0x8880, RZ ;  /* 0x0000888032217816 */ /* 0x000fe200000000ff */
[----:B------:R-:W-:Y:S02]  /*6370*/  IMAD R3, R41, R40, R3 ;  /* 0x0000002829037224 */ /* 0x000fe400078e0203 */
[C---:B------:R-:W-:Y:S02]  /*6380*/  IMAD R12, R38.reuse, R17, RZ ;  /* 0x00000011260c7224 */ /* 0x040fe400078e02ff */
[C---:B------:R-:W-:Y:S02]  /*6390*/  IMAD R5, R38.reuse, R10, RZ ;  /* 0x0000000a26057224 */ /* 0x040fe400078e02ff */
[----:B------:R-:W-:Y:S02]  /*63a0*/  IMAD R17, R38, R22, RZ ;  /* 0x0000001626117224 */ /* 0x000fe400078e02ff */
[----:B------:R-:W-:Y:S02]  /*63b0*/  IMAD R4, R42, R40, R4 ;  /* 0x000000282a047224 */ /* 0x000fe400078e0204 */
[C---:B------:R-:W-:Y:S02]  /*63c0*/  IMAD R22, R38.reuse, R27, RZ ;  /* 0x0000001b26167224 */ /* 0x040fe400078e02ff */
[----:B------:R-:W-:Y:S01]  /*63d0*/  IMAD R27, R38, R32, RZ ;  /* 0x00000020261b7224 */ /* 0x000fe200078e02ff */
[----:B------:R-:W-:Y:S01]  /*63e0*/  SHF.L.U32 R32, R50, 0x8, RZ ;  /* 0x0000000832207819 */ /* 0x000fe200000006ff */
[-C--:B------:R-:W-:Y:S02]  /*63f0*/  IMAD R5, R0, R40.reuse, R5 ;  /* 0x0000002800057224 */ /* 0x080fe400078e0205 */
[----:B------:R-:W-:Y:S01]  /*6400*/  IMAD.MOV.U32 R0, RZ, RZ, R33 ;  /* 0x000000ffff007224 */ /* 0x000fe200078e0021 */
[----:B------:R-:W-:Y:S01]  /*6410*/  SHF.R.S32.HI R32, RZ, 0x18, R32 ;  /* 0x00000018ff207819 */ /* 0x000fe20000011420 */
[-C--:B------:R-:W-:Y:S01]  /*6420*/  IMAD R6, R2, R40.reuse, R6 ;  /* 0x0000002802067224 */ /* 0x080fe200078e0206 */
[----:B------:R-:W-:Y:S01]  /*6430*/  SHF.R.S32.HI R2, RZ, 0x18, R50 ;  /* 0x00000018ff027819 */ /* 0x000fe20000011432 */
[----:B------:R-:W-:Y:S01]  /*6440*/  IMAD R7, R0, R40, R7 ;  /* 0x0000002800077224 */ /* 0x000fe200078e0207 */
[----:B------:R-:W-:Y:S01]  /*6450*/  PRMT R0, R51, 0x8880, RZ ;  /* 0x0000888033007816 */ /* 0x000fe200000000ff */
[----:B------:R-:W-:Y:S01]  /*6460*/  IMAD R9, R38, R14, RZ ;  /* 0x0000000e26097224 */ /* 0x000fe200078e02ff */
[----:B------:R-:W-:Y:S01]  /*6470*/  I2IP.S8.S32.SAT R6, R6, R5, RZ ;  /* 0x0000000506067239 */ /* 0x000fe200000014ff */
[-C--:B------:R-:W-:Y:S01]  /*6480*/  IMAD R8, R31, R40.reuse, R8 ;  /* 0x000000281f087224 */ /* 0x080fe200078e0208 */
[C---:B------:R-:W-:Y:S01]  /*6490*/  SHF.L.U32 R31, R51.reuse, 0x8, RZ ;  /* 0x00000008331f7819 */ /* 0x040fe200000006ff */
[----:B------:R-:W-:Y:S01]  /*64a0*/  IMAD R10, R38, R15, RZ ;  /* 0x0000000f260a7224 */ /* 0x000fe200078e02ff */
[----:B------:R-:W-:Y:S01]  /*64b0*/  I2IP.S8.S32.SAT R53, R4, R3, R6 ;  /* 0x0000000304357239 */ /* 0x000fe20000001406 */
[-C--:B------:R-:W-:Y:S01]  /*64c0*/  IMAD R9, R32, R40.reuse, R9 ;  /* 0x0000002820097224 */ /* 0x080fe200078e0209 */
[----:B------:R-:W-:Y:S01]  /*64d0*/  SHF.R.S32.HI R5, RZ, 0x18, R31 ;  /* 0x00000018ff057819 */ /* 0x000fe2000001141f */
[-C--:B------:R-:W-:Y:S01]  /*64e0*/  IMAD R10, R2, R40.reuse, R10 ;  /* 0x00000028020a7224 */ /* 0x080fe200078e020a */
[----:B------:R-:W-:Y:S01]  /*64f0*/  SHF.L.U32 R2, R51, 0x10, RZ ;  /* 0x0000001033027819 */ /* 0x000fe200000006ff */
[----:B------:R-:W-:Y:S01]  /*6500*/  IMAD R11, R0, R40, R11 ;  /* 0x00000028000b7224 */ /* 0x000fe200078e020b */
[----:B------:R-:W-:Y:S01]  /*6510*/  SHF.R.S32.HI R0, RZ, 0x18, R51 ;  /* 0x00000018ff007819 */ /* 0x000fe20000011433 */
[C---:B------:R-:W-:Y:S01]  /*6520*/  IMAD R15, R38.reuse, R20, RZ ;  /* 0x00000014260f7224 */ /* 0x040fe200078e02ff */
[----:B------:R-:W-:Y:S01]  /*6530*/  SHF.R.S32.HI R2, RZ, 0x18, R2 ;  /* 0x00000018ff027819 */ /* 0x000fe20000011402 */
[C---:B------:R-:W-:Y:S01]  /*6540*/  IMAD R14, R38.reuse, R19, RZ ;  /* 0x00000013260e7224 */ /* 0x040fe200078e02ff */
[C---:B----4-:R-:W-:Y:S01]  /*6550*/  SHF.L.U32 R4, R45.reuse, 0x10, RZ ;  /* 0x000000102d047819 */ /* 0x050fe200000006ff */
[----:B------:R-:W-:Y:S01]  /*6560*/  IMAD R19, R38, R24, RZ ;  /* 0x0000001826137224 */ /* 0x000fe200078e02ff */
[----:B------:R-:W-:Y:S01]  /*6570*/  PRMT R3, R45, 0x8880, RZ ;  /* 0x000088802d037816 */ /* 0x000fe200000000ff */
[-C--:B------:R-:W-:Y:S01]  /*6580*/  IMAD R12, R2, R40.reuse, R12 ;  /* 0x00000028020c7224 */ /* 0x080fe200078e020c */
[----:B------:R-:W-:Y:S01]  /*6590*/  PRMT R2, R44, 0x8880, RZ ;  /* 0x000088802c027816 */ /* 0x000fe200000000ff */
[-C--:B------:R-:W-:Y:S01]  /*65a0*/  IMAD R13, R5, R40.reuse, R13 ;  /* 0x00000028050d7224 */ /* 0x080fe200078e020d */
[----:B------:R-:W-:Y:S01]  /*65b0*/  SHF.R.S32.HI R4, RZ, 0x18, R4 ;  /* 0x00000018ff047819 */ /* 0x000fe20000011404 */
[----:B------:R-:W-:Y:S01]  /*65c0*/  IMAD R14, R0, R40, R14 ;  /* 0x00000028000e7224 */ /* 0x000fe200078e020e */
[----:B------:R-:W-:Y:S01]  /*65d0*/  MOV R0, R2 ;  /* 0x0000000200007202 */ /* 0x000fe20000000f00 */
[----:B------:R-:W-:Y:S01]  /*65e0*/  IMAD.U32 R5, R44, 0x10000, RZ ;  /* 0x000100002c057824 */ /* 0x000fe200078e00ff */
[----:B------:R-:W-:Y:S01]  /*65f0*/  I2IP.S8.S32.SAT R9, R10, R9, RZ ;  /* 0x000000090a097239 */ /* 0x000fe200000014ff */
[----:B------:R-:W-:Y:S01]  /*6600*/  IMAD R20, R38, R25, RZ ;  /* 0x0000001926147224 */ /* 0x000fe200078e02ff */
[----:B------:R-:W-:Y:S01]  /*6610*/  I2IP.S8.S32.SAT R13, R14, R13, RZ ;  /* 0x0000000d0e0d7239 */ /* 0x000fe200000014ff */
[----:B------:R-:W-:Y:S01]  /*6620*/  IMAD R15, R0, R40, R15 ;  /* 0x00000028000f7224 */ /* 0x000fe200078e020f */
[----:B------:R-:W-:Y:S01]  /*6630*/  SHF.R.S32.HI R2, RZ, 0x18, R5 ;  /* 0x00000018ff027819 */ /* 0x000fe20000011405 */
[----:B------:R-:W-:Y:S01]  /*6640*/  IMAD R24, R38, R29, RZ ;  /* 0x0000001d26187224 */ /* 0x000fe200078e02ff */
[----:B------:R-:W-:Y:S01]  /*6650*/  SHF.L.U32 R0, R44, 0x8, RZ ;  /* 0x000000082c007819 */ /* 0x000fe200000006ff */
[----:B------:R-:W-:Y:S01]  /*6660*/  IMAD R25, R38, R30, RZ ;  /* 0x0000001e26197224 */ /* 0x000fe200078e02ff */
[----:B------:R-:W-:Y:S01]  /*6670*/  I2IP.S8.S32.SAT R54, R8, R7, R9 ;  /* 0x0000000708367239 */ /* 0x000fe20000001409 */
[----:B------:R-:W-:Y:S01]  /*6680*/  IMAD R16, R2, R40, R16 ;  /* 0x0000002802107224 */ /* 0x000fe200078e0210 */
[----:B------:R-:W-:Y:S01]  /*6690*/  SHF.R.S32.HI R0, RZ, 0x18, R0 ;  /* 0x00000018ff007819 */ /* 0x000fe20000011400 */
[----:B------:R-:W-:Y:S01]  /*66a0*/  IMAD R29, R38, R34, RZ ;  /* 0x00000022261d7224 */ /* 0x000fe200078e02ff */
[----:B------:R-:W-:Y:S01]  /*66b0*/  SHF.R.S32.HI R2, RZ, 0x18, R44 ;  /* 0x00000018ff027819 */ /* 0x000fe2000001142c */
[----:B------:R-:W-:Y:S01]  /*66c0*/  IMAD.SHL.U32 R5, R45, 0x100, RZ ;  /* 0x000001002d057824 */ /* 0x000fe200078e00ff */
[----:B------:R-:W-:Y:S01]  /*66d0*/  I2IP.S8.S32.SAT R55, R12, R11, R13 ;  /* 0x0000000b0c377239 */ /* 0x000fe2000000140d */
[-C--:B------:R-:W-:Y:S02]  /*66e0*/  IMAD R17, R0, R40.reuse, R17 ;  /* 0x0000002800117224 */ /* 0x080fe400078e0211 */
[-C--:B------:R-:W-:Y:S01]  /*66f0*/  IMAD R18, R2, R40.reuse, R18 ;  /* 0x0000002802127224 */ /* 0x080fe200078e0212 */
[----:B------:R-:W-:Y:S01]  /*6700*/  SHF.R.S32.HI R0, RZ, 0x18, R5 ;  /* 0x00000018ff007819 */ /* 0x000fe20000011405 */
[-C--:B------:R-:W-:Y:S01]  /*6710*/  IMAD R19, R3, R40.reuse, R19 ;  /* 0x0000002803137224 */ /* 0x080fe200078e0213 */
[----:B------:R-:W-:Y:S01]  /*6720*/  SHF.R.S32.HI R2, RZ, 0x18, R45 ;  /* 0x00000018ff027819 */ /* 0x000fe2000001142d */
[-C--:B------:R-:W-:Y:S01]  /*6730*/  IMAD R20, R4, R40.reuse, R20 ;  /* 0x0000002804147224 */ /* 0x080fe200078e0214 */
[----:B------:R-:W-:Y:S01]  /*6740*/  SHF.L.U32 R4, R46, 0x10, RZ ;  /* 0x000000102e047819 */ /* 0x000fe200000006ff */
[-C--:B------:R-:W-:Y:S01]  /*6750*/  IMAD R21, R0, R40.reuse, R21 ;  /* 0x0000002800157224 */ /* 0x080fe200078e0215 */
[C---:B------:R-:W-:Y:S01]  /*6760*/  PRMT R0, R46.reuse, 0x8880, RZ ;  /* 0x000088802e007816 */ /* 0x040fe200000000ff */
[----:B------:R1:W-:Y:S01]  /*6770*/  STS.128 [R69+UR44+0x2200], R52 ;  /* 0x0022003445007988 */ /* 0x0003e20008000c2c */
[----:B------:R-:W-:Y:S01]  /*6780*/  SHF.L.U32 R3, R46, 0x8, RZ ;  /* 0x000000082e037819 */ /* 0x000fe200000006ff */
[-C--:B------:R-:W-:Y:S01]  /*6790*/  IMAD R22, R2, R40.reuse, R22 ;  /* 0x0000002802167224 */ /* 0x080fe200078e0216 */
[----:B------:R-:W-:Y:S01]  /*67a0*/  SHF.R.S32.HI R2, RZ, 0x18, R4 ;  /* 0x00000018ff027819 */ /* 0x000fe20000011404 */
[-C--:B------:R-:W-:Y:S01]  /*67b0*/  IMAD R23, R0, R40.reuse, R23 ;  /* 0x0000002800177224 */ /* 0x080fe200078e0217 */
[----:B------:R-:W-:Y:S01]  /*67c0*/  SHF.R.S32.HI R3, RZ, 0x18, R3 ;  /* 0x00000018ff037819 */ /* 0x000fe20000011403 */
[----:B------:R-:W-:Y:S01]  /*67d0*/  IMAD R30, R38, R35, RZ ;  /* 0x00000023261e7224 */ /* 0x000fe200078e02ff */
[----:B------:R-:W-:Y:S01]  /*67e0*/  SHF.R.S32.HI R0, RZ, 0x18, R46 ;  /* 0x00000018ff007819 */ /* 0x000fe2000001142e */
[-C--:B------:R-:W-:Y:S01]  /*67f0*/  IMAD R24, R2, R40.reuse, R24 ;  /* 0x0000002802187224 */ /* 0x080fe200078e0218 */
[----:B------:R-:W-:Y:S01]  /*6800*/  PRMT R2, R47, 0x8880, RZ ;  /* 0x000088802f027816 */ /* 0x000fe200000000ff */
[-C--:B------:R-:W-:Y:S01]  /*6810*/  IMAD R25, R3, R40.reuse, R25 ;  /* 0x0000002803197224 */ /* 0x080fe200078e0219 */
[C---:B------:R-:W-:Y:S01]  /*6820*/  SHF.L.U32 R3, R47.reuse, 0x10, RZ ;  /* 0x000000102f037819 */ /* 0x040fe200000006ff */
[----:B------:R-:W-:Y:S01]  /*6830*/  IMAD.SHL.U32 R4, R47, 0x100, RZ ;  /* 0x000001002f047824 */ /* 0x000fe200078e00ff */
[----:B------:R-:W-:Y:S01]  /*6840*/  SHF.R.S32.HI R5, RZ, 0x18, R47 ;  /* 0x00000018ff057819 */ /* 0x000fe2000001142f */
[-C--:B------:R-:W-:Y:S01]  /*6850*/  IMAD R26, R0, R40.reuse, R26 ;  /* 0x00000028001a7224 */ /* 0x080fe200078e021a */
[----:B------:R-:W-:Y:S01]  /*6860*/  SHF.R.S32.HI R3, RZ, 0x18, R3 ;  /* 0x00000018ff037819 */ /* 0x000fe20000011403 */
[-C--:B------:R-:W-:Y:S01]  /*6870*/  IMAD R27, R2, R40.reuse, R27 ;  /* 0x00000028021b7224 */ /* 0x080fe200078e021b */
[----:B------:R-:W-:Y:S02]  /*6880*/  SHF.R.S32.HI R4, RZ, 0x18, R4 ;  /* 0x00000018ff047819 */ /* 0x000fe40000011404 */
[----:B------:R-:W-:Y:S01]  /*6890*/  I2IP.S8.S32.SAT R17, R18, R17, RZ ;  /* 0x0000001112117239 */ /* 0x000fe200000014ff */
[-C--:B------:R-:W-:Y:S01]  /*68a0*/  IMAD R28, R3, R40.reuse, R28 ;  /* 0x00000028031c7224 */ /* 0x080fe200078e021c */
[----:B------:R-:W-:Y:S01]  /*68b0*/  I2IP.S8.S32.SAT R21, R22, R21, RZ ;  /* 0x0000001516157239 */ /* 0x000fe200000014ff */
[-C--:B------:R-:W-:Y:S01]  /*68c0*/  IMAD R29, R4, R40.reuse, R29 ;  /* 0x00000028041d7224 */ /* 0x080fe200078e021d */
[----:B------:R-:W-:Y:S01]  /*68d0*/  I2IP.S8.S32.SAT R16, R16, R15, R17 ;  /* 0x0000000f10107239 */ /* 0x000fe20000001411 */
[----:B------:R-:W-:Y:S01]  /*68e0*/  IMAD R30, R5, R40, R30 ;  /* 0x00000028051e7224 */ /* 0x000fe200078e021e */
[----:B------:R-:W-:Y:S02]  /*68f0*/  I2IP.S8.S32.SAT R17, R20, R19, R21 ;  /* 0x0000001314117239 */ /* 0x000fe40000001415 */
[----:B------:R-:W-:Y:S02]  /*6900*/  I2IP.S8.S32.SAT R18, R26, R25, RZ ;  /* 0x000000191a127239 */ /* 0x000fe400000014ff */
[----:B------:R-:W-:Y:S02]  /*6910*/  I2IP.S8.S32.SAT R19, R30, R29, RZ ;  /* 0x0000001d1e137239 */ /* 0x000fe400000014ff */
[----:B------:R-:W-:Y:S02]  /*6920*/  IADD3 R2, PT, PT, R69, UR44, RZ ;  /* 0x0000002c45027c10 */ /* 0x000fe4000fffe0ff */
[----:B------:R-:W-:Y:S02]  /*6930*/  SHF.L.U32 R0, R79, 0x4, RZ ;  /* 0x000000044f007819 */ /* 0x000fe400000006ff */
[----:B------:R-:W-:Y:S02]  /*6940*/  I2IP.S8.S32.SAT R18, R24, R23, R18 ;  /* 0x0000001718127239 */ /* 0x000fe40000001412 */
[----:B------:R-:W-:Y:S02]  /*6950*/  I2IP.S8.S32.SAT R19, R28, R27, R19 ;  /* 0x0000001b1c137239 */ /* 0x000fe40000001413 */
[----:B------:R-:W-:Y:S02]  /*6960*/  IADD3 R87, PT, PT, R2, R0, RZ ;  /* 0x0000000002577210 */ /* 0x000fe40007ffe0ff */
[----:B------:R-:W-:Y:S02]  /*6970*/  LEA R3, R81, UR44, 0x3 ;  /* 0x0000002c51037c11 */ /* 0x000fe4000f8e18ff */
[----:B------:R-:W-:Y:S01]  /*6980*/  @P6 SHF.L.U32 R4, R80, 0x1f, RZ ;  /* 0x0000001f50046819 */ /* 0x000fe200000006ff */
[----:B------:R1:W-:Y:S01]  /*6990*/  STS.128 [R87+0x2210], R16 ;  /* 0x0022101057007388 */ /* 0x0003e20000000c00 */
[----:B------:R-:W-:Y:S01]  /*69a0*/  @!PT LDS RZ, [RZ] ;  /* 0x00000000fffff984 */ /* 0x000fe20000000800 */
[----:B------:R-:W-:Y:S01]  /*69b0*/  @!PT LDS RZ, [RZ] ;  /* 0x00000000fffff984 */ /* 0x000fe20000000800 */
[----:B------:R-:W-:Y:S01]  /*69c0*/  @!PT LDS RZ, [RZ] ;  /* 0x00000000fffff984 */ /* 0x000fe20000000800 */
[----:B------:R-:W-:Y:S01]  /*69d0*/  @!PT LDS RZ, [RZ] ;  /* 0x00000000fffff984 */ /* 0x000fe20000000800 */
[----:B------:R2:W-:Y:S07]  /*69e0*/  MEMBAR.ALL.CTA ;  /* 0x0000000000007992 */ /* 0x0005ee0000008000 */
[----:B--2---:R-:W2:Y:S02]  /*69f0*/  FENCE.VIEW.ASYNC.S ;  /* 0x00000000000073c6 */ /* 0x004ea40000000000 */
[----:B--2---:R-:W-:Y:S06]  /*6a00*/  BAR.SYNC.DEFER_BLOCKING 0x1, 0x80 ;  /* 0x0042000000007b1d */ /* 0x004fec0000010000 */
[----:B------:R-:W-:Y:S05]  /*6a10*/  @P0 BRA `(.L_x_103) ;  /* 0x0000000000280947 */ /* 0x000fea0003800000 */
[----:B------:R-:W2:Y:S01]  /*6a20*/  LDCU.64 UR6, c[0x0][0x348] ;  /* 0x00006900ff0677ac */ /* 0x000ea20008000a00 */
[----:B------:R-:W-:Y:S01]  /*6a30*/  UIADD3 UR4, UPT, UPT, UR44, 0x2200, URZ ;  /* 0x000022002c047890 */ /* 0x000fe2000fffe0ff */
[----:B------:R-:W-:Y:S05]  /*6a40*/  UMOV UR51, UR36 ;  /* 0x0000002400337c82 */ /* 0x000fea0008000000 */
[----:B------:R-:W-:Y:S04]  /*6a50*/  MOV R85, UR4 ;  /* 0x0000000400557c02 */ /* 0x000fe80008000f00 */
[----:B------:R-:W-:Y:S01]  /*6a60*/  R2UR UR48, R85 ;  /* 0x00000000553072ca */ /* 0x000fe200000e0000 */
[----:B--2---:R-:W-:Y:S04]  /*6a70*/  UIADD3 UR4, UP0, UPT, UR6, 0x680, URZ ;  /* 0x0000068006047890 */ /* 0x004fe8000ff1e0ff */
[----:B------:R-:W-:Y:S09]  /*6a80*/  UIADD3.X UR5, UPT, UPT, URZ, UR7, URZ, UP0, !UPT ;  /* 0x00000007ff057290 */ /* 0x000ff200087fe4ff */
[----:B------:R2:W-:Y:S01]  /*6a90*/  UTMASTG.3D [UR48], [UR4] ;  /* 0x00000030040073b5 */ /* 0x0005e20008010000 */
[----:B------:R0:W-:Y:S01]  /*6aa0*/  UTMACMDFLUSH ;  /* 0x00000000000079b7 */ /* 0x0001e20000000000 */
[----:B--2---:R-:W-:Y:S04]  /*6ab0*/  DEPBAR.LE SB0, 0x1 ;  /* 0x000080400000791a */ /* 0x004fe80000000000 */
.L_x_103:
[----:B------:R-:W-:Y:S05]  /*6ac0*/  BSYNC.RECONVERGENT B0 ;  /* 0x0000000000007941 */ /* 0x000fea0003800200 */
.L_x_102:
[----:B------:R-:W-:Y:S06]  /*6ad0*/  BAR.SYNC.DEFER_BLOCKING 0x1, 0x80 ;  /* 0x0042000000007b1d */ /* 0x000fec0000010000 */
[----:B------:R-:W2:Y:S01]  /*6ae0*/  @P6 SYNCS.PHASECHK.TRANS64.TRYWAIT P0, [R3+URZ+0x50], R4 ;  /* 0x00005004030065a7 */ /* 0x000ea200080011ff */
[----:B------:R-:W-:Y:S01]  /*6af0*/  BSSY B1, `(.L_x_104) ;  /* 0x000001f000017945 */ /* 0x000fe20003800000 */
[----:B--2---:R-:W-:Y:S03]  /*6b00*/  @P6 SEL R56, RZ, 0x1, !P0 ;  /* 0x00000001ff386807 */ /* 0x004fe60004000000 */
[----:B------:R-:W-:Y:S05]  /*6b10*/  @!P6 BRA `(.L_x_105) ;  /* 0x000000000070e947 */ /* 0x000fea0003800000 */
[----:B------:R-:W-:Y:S01]  /*6b20*/  ISETP.NE.AND P1, PT, R57, RZ, PT ;  /* 0x000000ff3900720c */ /* 0x000fe20003f25270 */
[----:B------:R-:W-:Y:S01]  /*6b30*/  BSSY B0, `(.L_x_106) ;  /* 0x0000008000007945 */ /* 0x000fe20003800000 */
[----:B------:R-:W-:Y:S11]  /*6b40*/  ISETP.NE.AND P0, PT, R56, RZ, PT ;  /* 0x000000ff3800720c */ /* 0x000ff60003f05270 */
[----:B------:R-:W-:Y:S04]  /*6b50*/  @P1 IMAD R2, R81, 0x1000, R2 ;  /* 0x0000100051021824 */ /* 0x000fe800078e0202 */
[----:B------:R-:W-:Y:S01]  /*6b60*/  @P1 IMAD.IADD R4, R0, 0x1, R2 ;  /* 0x0000000100041824 */ /* 0x000fe200078e0202 */
[----:B------:R-:W-:Y:S06]  /*6b70*/  @P0 BRA `(.L_x_107) ;  /* 0x00000000000c0947 */ /* 0x000fec0003800000 */
[----:B------:R-:W-:Y:S04]  /*6b80*/  SHF.L.U32 R0, R80, 0x1f, RZ ;  /* 0x0000001f50007819 */ /* 0x000fe800000006ff */
[----:B------:R-:W2:Y:S02]  /*6b90*/  SYNCS.PHASECHK.TRANS64.TRYWAIT P0, [R3+URZ+0x50], R0 ;  /* 0x00005000030075a7 */ /* 0x000ea400080011ff */
[----:B--2---:R-:W-:Y:S05]  /*6ba0*/  @!P0 BRA `(.L_x_108) ;  /* 0x0000001400e88947 */ /* 0x004fea0003800000 */
.L_x_107:
[----:B------:R-:W-:Y:S05]  /*6bb0*/  BSYNC B0 ;  /* 0x0000000000007941 */ /* 0x000fea0003800000 */
.L_x_106:
[----:B------:R-:W-:Y:S01]  /*6bc0*/  ISETP.NE.AND P0, PT, R57, RZ, PT ;  /* 0x000000ff3900720c */ /* 0x000fe20003f05270 */
[----:B--2---:R-:W-:Y:S02]  /*6bd0*/  VIADD R3, R3, 0x60 ;  /* 0x0000006003037836 */ /* 0x004fe40000000000 */
[----:B------:R-:W-:Y:S02]  /*6be0*/  IMAD.U32 R0, RZ, RZ, UR45 ;  /* 0x0000002dff007e24 */ /* 0x000fe4000f8e00ff */
[----:B------:R-:W-:Y:S03]  /*6bf0*/  VIADD R81, R81, 0x1 ;  /* 0x0000000151517836 */ /* 0x000fe60000000000 */
[----:B------:R-:W-:Y:S05]  /*6c00*/  PRMT R0, R0, 0x654, R3 ;  /* 0x0000065400007816 */ /* 0x000fea0000000003 */
[----:B------:R2:W3:Y:S04]  /*6c10*/  @P0 LDS.128 R48, [R2+0x200] ;  /* 0x0002000002300984 */ /* 0x0004e80000000c00 */
        /* <DEDUP_REMOVED lines=11> */
[----:B--23--:R-:W-:Y:S02]  /*6cd0*/  LOP3.LUT R80, R80, R0, RZ, 0x3c, !PT ;  /* 0x0000000050507212 */ /* 0x00cfe400078e3cff */
.L_x_105:
[----:B------:R-:W-:Y:S05]  /*6ce0*/  BSYNC B1 ;  /* 0x0000000000017941 */ /* 0x000fea0003800000 */
.L_x_104:
[----:B------:R-:W-:Y:S05]  /*6cf0*/  VIADD R0, R39, 0x40 ;  /* 0x0000004027007836 */ /* 0x000fea0000000000 */
[----:B------:R-:W-:Y:S04]  /*6d00*/  SHF.R.U32.HI R0, RZ, 0x15, R0 ;  /* 0x00000015ff007819 */ /* 0x000fe80000011600 */
[----:B------:R-:W-:Y:S11]  /*6d10*/  LOP3.LUT P0, RZ, R0, 0x3, R75, 0x48, !PT ;  /* 0x0000000300ff7812 */ /* 0x000ff6000780484b */
[----:B------:R-:W-:Y:S02]  /*6d20*/  @!UPT UIADD3 URZ, UPT, UPT, URZ, URZ, URZ ;  /* 0x000000fffffff290 */ /* 0x000fe4000fffe0ff */
[----:B------:R-:W-:Y:S05]  /*6d30*/  @!P0 BRA `(.L_x_109) ;  /* 0x0000000000408947 */ /* 0x000fea0003800000 */
[----:B------:R-:W2:Y:S01]  /*6d40*/  LDCU.64 UR8, c[0x4][0x70] ;  /* 0x01000e00ff0877ac */ /* 0x000ea20008000a00 */
[----:B------:R-:W-:Y:S01]  /*6d50*/  MOV R3, 0x0 ;  /* 0x0000000000037802 */ /* 0x000fe20000000f00 */
[----:B------:R-:W-:Y:S02]  /*6d60*/  HFMA2 R12, -RZ, RZ, 0, 5.9604644775390625e-08 ;  /* 0x00000001ff0c7431 */ /* 0x000fe400000001ff */
[----:B------:R-:W-:Y:S02]  /*6d70*/  IMAD.MOV.U32 R8, RZ, RZ, 0x192 ;  /* 0x00000192ff087424 */ /* 0x000fe400078e00ff */
[----:B------:R-:W-:Y:S01]  /*6d80*/  IMAD.MOV.U32 R13, RZ, RZ, RZ ;  /* 0x000000ffff0d7224 */ /* 0x000fe200078e00ff */
[----:B------:R-:W3:Y:S01]  /*6d90*/  LDCU.64 UR6, c[0x4][0x78] ;  /* 0x01000f00ff0677ac */ /* 0x000ee20008000a00 */
[----:B------:R-:W1:Y:S01]  /*6da0*/  LDC.64 R2, c[0x4][R3] ;  /* 0x0100000003027b82 */ /* 0x000e620000000a00 */
[----:B------:R-:W5:Y:S01]  /*6db0*/  LDCU.64 UR4, c[0x4][0x10] ;  /* 0x01000200ff0477ac */ /* 0x000f620008000a00 */
[----:B--2---:R-:W-:Y:S01]  /*6dc0*/  MOV R5, UR9 ;  /* 0x0000000900057c02 */ /* 0x004fe20008000f00 */
[----:B------:R-:W-:Y:S01]  /*6dd0*/  IMAD.U32 R4, RZ, RZ, UR8 ;  /* 0x00000008ff047e24 */ /* 0x000fe2000f8e00ff */
[----:B---3--:R-:W-:Y:S01]  /*6de0*/  MOV R7, UR7 ;  /* 0x0000000700077c02 */ /* 0x008fe20008000f00 */
[----:B------:R-:W-:Y:S01]  /*6df0*/  IMAD.U32 R6, RZ, RZ, UR6 ;  /* 0x00000006ff067e24 */ /* 0x000fe2000f8e00ff */
[----:B-----5:R-:W-:Y:S01]  /*6e00*/  MOV R11, UR5 ;  /* 0x00000005000b7c02 */ /* 0x020fe20008000f00 */
[----:B------:R-:W-:Y:S02]  /*6e10*/  IMAD.U32 R10, RZ, RZ, UR4 ;  /* 0x00000004ff0a7e24 */ /* 0x000fe4000f8e00ff */
[----:B------:R-:W-:Y:S07]  /*6e20*/  LEPC R20, `(.L_x_109) ;  /* 0x000000001014794e */ /* 0x000fee0000000000 */
[----:B-1--4-:R-:W-:Y:S05]  /*6e30*/  CALL.ABS.NOINC R2 ;  /* 0x0000000002007343 */ /* 0x012fea0003c00000 */
.L_x_109:
[----:B------:R-:W-:Y:S01]  /*6e40*/  ISETP.NE.AND P0, PT, R86, RZ, PT ;  /* 0x000000ff5600720c */ /* 0x000fe20003f05270 */
[----:B------:R-:W-:Y:S05]  /*6e50*/  WARPSYNC.ALL ;  /* 0x0000000000007948 */ /* 0x000fea0003800000 */
[----:B------:R-:W-:Y:S01]  /*6e60*/  IMAD.SHL.U32 R66, R49, 0x100, RZ ;  /* 0x0000010031427824 */ /* 0x000fe200078e00ff */
[----:B------:R-:W-:Y:S01]  /*6e70*/  R2UR UR4, R39 ;  /* 0x00000000270472ca */ /* 0x000fe200000e0000 */
[----:B------:R-:W-:Y:S01]  /*6e80*/  IMAD.SHL.U32 R60, R51, 0x100, RZ ;  /* 0x00000100333c7824 */ /* 0x000fe200078e00ff */
[C---:B------:R-:W-:Y:S01]  /*6e90*/  SHF.L.U32 R2, R48.reuse, 0x10, RZ ;  /* 0x0000001030027819 */ /* 0x040fe200000006ff */
[----:B-1--4-:R-:W-:Y:S01]  /*6ea0*/  IMAD.SHL.U32 R54, R45, 0x100, RZ ;  /* 0x000001002d367824 */ /* 0x012fe200078e00ff */
[C---:B------:R-:W-:Y:S01]  /*6eb0*/  PRMT R0, R48.reuse, 0x8880, RZ ;  /* 0x0000888030007816 */ /* 0x040fe200000000ff */
[----:B------:R-:W-:Y:S01]  /*6ec0*/  BSSY.RECONVERGENT B0, `(.L_x_110) ;  /* 0x000009f000007945 */ /* 0x000fe20003800200 */
[----:B------:R-:W-:Y:S02]  /*6ed0*/  SHF.L.U32 R3, R48, 0x8, RZ ;  /* 0x0000000830037819 */ /* 0x000fe400000006ff */
[----:B------:R-:W-:Y:S02]  /*6ee0*/  SHF.R.S32.HI R2, RZ, 0x18, R2 ;  /* 0x00000018ff027819 */ /* 0x000fe40000011402 */
[----:B------:R-:W-:Y:S02]  /*6ef0*/  PRMT R68, R49, 0x8880, RZ ;  /* 0x0000888031447816 */ /* 0x000fe400000000ff */
[----:B------:R-:W-:Y:S01]  /*6f00*/  SHF.R.S32.HI R3, RZ, 0x18, R3 ;  /* 0x00000018ff037819 */ /* 0x000fe20000011403 */
[----:B------:R-:W-:Y:S01]  /*6f10*/  LDTM.16dp32bit_t0_t15.x32 R4, tmem[UR4+0x40] ;  /* 0x00004004000479ee */ /* 0x000fe20008a80000 */
[----:B------:R-:W1:Y:S01]  /*6f20*/  LDTM.16dp32bit_t16_t31.x32 R4, tmem[UR4+0x60] ;  /* 0x00006004000479ee */ /* 0x000e620008aa0000 */
[----:B------:R-:W-:Y:S01]  /*6f30*/  NOP ;  /* 0x0000000000007918 */ /* 0x000fe20000000000 */
[C---:B------:R-:W-:Y:S02]  /*6f40*/  SHF.L.U32 R63, R50.reuse, 0x8, RZ ;  /* 0x00000008323f7819 */ /* 0x040fe400000006ff */
[C---:B------:R-:W-:Y:S02]  /*6f50*/  PRMT R62, R51.reuse, 0x8880, RZ ;  /* 0x00008880333e7816 */ /* 0x040fe400000000ff */
[----:B------:R-:W-:Y:S02]  /*6f60*/  SHF.L.U32 R61, R51, 0x10, RZ ;  /* 0x00000010333d7819 */ /* 0x000fe400000006ff */
[----:B------:R-:W-:Y:S02]  /*6f70*/  R2UR UR5, R43 ;  /* 0x000000002b0572ca */ /* 0x000fe400000e0000 */
[----:B------:R-:W-:Y:S01]  /*6f80*/  SHF.R.S32.HI R39, RZ, 0x18, R48 ;  /* 0x00000018ff277819 */ /* 0x000fe20000011430 */
[----:B------:R-:W-:Y:S01]  /*6f90*/  IMAD.SHL.U32 R48, R47, 0x100, RZ ;  /* 0x000001002f307824 */ /* 0x000fe200078e00ff */
[----:B------:R-:W-:Y:S02]  /*6fa0*/  SHF.L.U32 R67, R49, 0x10, RZ ;  /* 0x0000001031437819 */ /* 0x000fe400000006ff */
[C---:B------:R-:W-:Y:S02]  /*6fb0*/  PRMT R65, R50.reuse, 0x8880, RZ ;  /* 0x0000888032417816 */ /* 0x040fe400000000ff */
[----:B------:R-:W-:Y:S02]  /*6fc0*/  SHF.R.S32.HI R41, RZ, 0x18, R49 ;  /* 0x00000018ff297819 */ /* 0x000fe40000011431 */
[----:B------:R-:W-:Y:S02]  /*6fd0*/  SHF.L.U32 R64, R50, 0x10, RZ ;  /* 0x0000001032407819 */ /* 0x000fe400000006ff */
[----:B------:R-:W-:Y:S01]  /*6fe0*/  SHF.R.S32.HI R42, RZ, 0x18, R50 ;  /* 0x00000018ff2a7819 */ /* 0x000fe20000011432 */
[----:B------:R-:W-:Y:S01]  /*6ff0*/  UIADD3 UR4, UPT, UPT, UR5, 0xc0, URZ ;  /* 0x000000c005047890 */ /* 0x000fe2000fffe0ff */
[----:B------:R-:W-:Y:S01]  /*7000*/  PRMT R59, R44, 0x8880, RZ ;  /* 0x000088802c3b7816 */ /* 0x000fe200000000ff */
[C---:B-1----:R-:W-:Y:S02]  /*7010*/  IMAD R4, R38.reuse, R4, RZ ;  /* 0x0000000426047224 */ /* 0x042fe400078e02ff */
[----:B------:R-:W-:Y:S01]  /*7020*/  UPRMT UR4, UR45, 0x654, UR4 ;  /* 0x000006542d047896 */ /* 0x000fe20008000004 */
[C---:B------:R-:W-:Y:S01]  /*7030*/  IMAD R5, R38.reuse, R5, RZ ;  /* 0x0000000526057224 */ /* 0x040fe200078e02ff */
[----:B------:R-:W-:Y:S01]  /*7040*/  SHF.R.S32.HI R43, RZ, 0x18, R51 ;  /* 0x00000018ff2b7819 */ /* 0x000fe20000011433 */
[----:B------:R-:W-:Y:S01]  /*7050*/  IMAD R6, R38, R6, RZ ;  /* 0x0000000626067224 */ /* 0x000fe200078e02ff */
[----:B------:R-:W-:Y:S01]  /*7060*/  SHF.L.U32 R51, R46, 0x8, RZ ;  /* 0x000000082e337819 */ /* 0x000fe200000006ff */
[----:B------:R-:W-:Y:S01]  /*7070*/  IMAD R4, R0, R40, R4 ;  /* 0x0000002800047224 */ /* 0x000fe200078e0204 */
[----:B------:R-:W-:Y:S01]  /*7080*/  MOV R0, R68 ;  /* 0x0000004400007202 */ /* 0x000fe20000000f00 */
[----:B------:R-:W-:Y:S01]  /*7090*/  IMAD R7, R38, R7, RZ ;  /* 0x0000000726077224 */ /* 0x000fe200078e02ff */
[----:B------:R-:W-:Y:S01]  /*70a0*/  SHF.L.U32 R58, R44, 0x10, RZ ;  /* 0x000000102c3a7819 */ /* 0x000fe200000006ff */
[-C--:B------:R-:W-:Y:S01]  /*70b0*/  IMAD R5, R2, R40.reuse, R5 ;  /* 0x0000002802057224 */ /* 0x080fe200078e0205 */
[----:B------:R-:W-:Y:S01]  /*70c0*/  SYNCS.ARRIVE.TRANS64.RED.A1T0 RZ, [UR4], RZ ;  /* 0x000000ffffff79a7 */ /* 0x000fe20008100404 */
[----:B------:R-:W-:Y:S01]  /*70d0*/  IMAD R6, R3, R40, R6 ;  /* 0x0000002803067224 */ /* 0x000fe200078e0206 */
[----:B------:R-:W-:Y:S01]  /*70e0*/  SHF.R.S32.HI R2, RZ, 0x18, R67 ;  /* 0x00000018ff027819 */ /* 0x000fe20000011443 */
[C---:B------:R-:W-:Y:S01]  /*70f0*/  IMAD R8, R38.reuse, R8, RZ ;  /* 0x0000000826087224 */ /* 0x040fe200078e02ff */
[----:B------:R-:W-:Y:S01]  /*7100*/  SHF.R.S32.HI R3, RZ, 0x18, R66 ;  /* 0x00000018ff037819 */ /* 0x000fe20000011442 */
[-C--:B------:R-:W-:Y:S01]  /*7110*/  IMAD R7, R39, R40.reuse, R7 ;  /* 0x0000002827077224 */ /* 0x080fe200078e0207 */
[----:B------:R-:W-:Y:S01]  /*7120*/  MOV R39, R65 ;  /* 0x0000004100277202 */ /* 0x000fe20000000f00 */
[----:B------:R-:W-:Y:S01]  /*7130*/  IMAD R9, R38, R9, RZ ;  /* 0x0000000926097224 */ /* 0x000fe200078e02ff */
[C---:B------:R-:W-:Y:S01]  /*7140*/  PRMT R56, R45.reuse, 0x8880, RZ ;  /* 0x000088802d387816 */ /* 0x040fe200000000ff */
[----:B------:R-:W-:Y:S01]  /*7150*/  IMAD R8, R0, R40, R8 ;  /* 0x0000002800087224 */ /* 0x000fe200078e0208 */
[----:B------:R-:W-:Y:S01]  /*7160*/  SHF.L.U32 R55, R45, 0x10, RZ ;  /* 0x000000102d377819 */ /* 0x000fe200000006ff */
[----:B------:R-:W-:Y:S01]  /*7170*/  IMAD R10, R38, R10, RZ ;  /* 0x0000000a260a7224 */ /* 0x000fe200078e02ff */
[----:B------:R-:W-:Y:S01]  /*7180*/  PRMT R53, R46, 0x8880, RZ ;  /* 0x000088802e357816 */ /* 0x000fe200000000ff */
[----:B------:R-:W-:Y:S01]  /*7190*/  IMAD R9, R2, R40, R9 ;  /* 0x0000002802097224 */ /* 0x000fe200078e0209 */
[----:B------:R-:W-:Y:S01]  /*71a0*/  SHF.R.S32.HI R45, RZ, 0x18, R45 ;  /* 0x00000018ff2d7819 */ /* 0x000fe2000001142d */
[----:B------:R-:W-:Y:S01]  /*71b0*/  IMAD R0, R38, R20, RZ ;  /* 0x0000001426007224 */ /* 0x000fe200078e02ff */
[----:B------:R-:W-:Y:S01]  /*71c0*/  SHF.L.U32 R52, R46, 0x10, RZ ;  /* 0x000000102e347819 */ /* 0x000fe200000006ff */
[C---:B------:R-:W-:Y:S01]  /*71d0*/  IMAD R11, R38.reuse, R11, RZ ;  /* 0x0000000b260b7224 */ /* 0x040fe200078e02ff */
[C---:B------:R-:W-:Y:S01]  /*71e0*/  PRMT R50, R47.reuse, 0x8880, RZ ;  /* 0x000088802f327816 */ /* 0x040fe200000000ff */
[C---:B------:R-:W-:Y:S01]  /*71f0*/  IMAD R2, R38.reuse, R21, RZ ;  /* 0x0000001526027224 */ /* 0x040fe200078e02ff */
[----:B------:R-:W-:Y:S01]  /*7200*/  SHF.R.S32.HI R46, RZ, 0x18, R46 ;  /* 0x00000018ff2e7819 */ /* 0x000fe2000001142e */
[C---:B------:R-:W-:Y:S01]  /*7210*/  IMAD R20, R38.reuse, R24, RZ ;  /* 0x0000001826147224 */ /* 0x040fe200078e02ff */
[----:B------:R-:W-:Y:S01]  /*7220*/  SHF.L.U32 R49, R47, 0x10, RZ ;  /* 0x000000102f317819 */ /* 0x000fe200000006ff */
[C---:B------:R-:W-:Y:S01]  /*7230*/  IMAD R21, R38.reuse, R25, RZ ;  /* 0x0000001926157224 */ /* 0x040fe200078e02ff */
[----:B------:R-:W-:Y:S01]  /*7240*/  SHF.R.S32.HI R47, RZ, 0x18, R47 ;  /* 0x00000018ff2f7819 */ /* 0x000fe2000001142f */
[----:B------:R-:W-:Y:S01]  /*7250*/  IMAD R24, R38, R28, RZ ;  /* 0x0000001c26187224 */ /* 0x000fe200078e02ff */
[----:B------:R-:W-:Y:S01]  /*7260*/  SHF.L.U32 R57, R44, 0x8, RZ ;  /* 0x000000082c397819 */ /* 0x000fe200000006ff */
[----:B------:R-:W-:Y:S01]  /*7270*/  IMAD R10, R3, R40, R10 ;  /* 0x00000028030a7224 */ /* 0x000fe200078e020a */
[----:B------:R-:W-:Y:S01]  /*7280*/  SHF.R.S32.HI R44, RZ, 0x18, R44 ;  /* 0x00000018ff2c7819 */ /* 0x000fe2000001142c */
[----:B------:R-:W-:Y:S01]  /*7290*/  IMAD R12, R38, R12, RZ ;  /* 0x0000000c260c7224 */ /* 0x000fe200078e02ff */
[----:B------:R-:W-:Y:S01]  /*72a0*/  IADD3 R36, PT, PT, R36, 0x1, RZ ;  /* 0x0000000124247810 */ /* 0x000fe20007ffe0ff */
[C---:B------:R-:W-:Y:S02]  /*72b0*/  IMAD R25, R38.reuse, R29, RZ ;  /* 0x0000001d26197224 */ /* 0x040fe400078e02ff */
[C---:B------:R-:W-:Y:S01]  /*72c0*/  IMAD R28, R38.reuse, R32, RZ ;  /* 0x00000020261c7224 */ /* 0x040fe200078e02ff */
[----:B------:R-:W-:Y:S01]  /*72d0*/  SHF.R.S32.HI R32, RZ, 0x18, R64 ;  /* 0x00000018ff207819 */ /* 0x000fe20000011440 */
[C---:B------:R-:W-:Y:S01]  /*72e0*/  IMAD R29, R38.reuse, R33, RZ ;  /* 0x00000021261d7224 */ /* 0x040fe200078e02ff */
[----:B------:R-:W-:Y:S01]  /*72f0*/  I2IP.S8.S32.SAT R33, R7, R6, RZ ;  /* 0x0000000607217239 */ /* 0x000fe200000014ff */
[----:B------:R-:W-:Y:S01]  /*7300*/  IMAD R11, R41, R40, R11 ;  /* 0x00000028290b7224 */ /* 0x000fe200078e020b */
[----:B------:R-:W-:Y:S01]  /*7310*/  SHF.R.S32.HI R6, RZ, 0x18, R63 ;  /* 0x00000018ff067819 */ /* 0x000fe2000001143f */
[C---:B------:R-:W-:Y:S01]  /*7320*/  IMAD R13, R38.reuse, R13, RZ ;  /* 0x0000000d260d7224 */ /* 0x040fe200078e02ff */
[----:B------:R-:W-:Y:S01]  /*7330*/  MOV R7, R62 ;  /* 0x0000003e00077202 */ /* 0x000fe20000000f00 */
[C---:B------:R-:W-:Y:S02]  /*7340*/  IMAD R14, R38.reuse, R14, RZ ;  /* 0x0000000e260e7224 */ /* 0x040fe400078e02ff */
[C---:B------:R-:W-:Y:S02]  /*7350*/  IMAD R3, R38.reuse, R22, RZ ;  /* 0x0000001626037224 */ /* 0x040fe400078e02ff */
[----:B------:R-:W-:Y:S02]  /*7360*/  IMAD R12, R39, R40, R12 ;  /* 0x00000028270c7224 */ /* 0x000fe400078e020c */
[C---:B------:R-:W-:Y:S02]  /*7370*/  IMAD R22, R38.reuse, R26, RZ ;  /* 0x0000001a26167224 */ /* 0x040fe400078e02ff */
[C---:B------:R-:W-:Y:S02]  /*7380*/  IMAD R15, R38.reuse, R15, RZ ;  /* 0x0000000f260f7224 */ /* 0x040fe400078e02ff */
[----:B------:R-:W-:Y:S02]  /*7390*/  IMAD R26, R38, R30, RZ ;  /* 0x0000001e261a7224 */ /* 0x000fe400078e02ff */
[----:B------:R-:W-:Y:S02]  /*73a0*/  IMAD R13, R32, R40, R13 ;  /* 0x00000028200d7224 */ /* 0x000fe400078e020d */
[C---:B------:R-:W-:Y:S01]  /*73b0*/  IMAD R30, R38.reuse, R34, RZ ;  /* 0x00000022261e7224 */ /* 0x040fe200078e02ff */
[----:B------:R-:W-:Y:S01]  /*73c0*/  I2IP.S8.S32.SAT R34, R11, R10, RZ ;  /* 0x0000000a0b227239 */ /* 0x000fe200000014ff */
[----:B------:R-:W-:Y:S01]  /*73d0*/  IMAD R16, R38, R16, RZ ;  /* 0x0000001026107224 */ /* 0x000fe200078e02ff */
[----:B------:R-:W-:Y:S01]  /*73e0*/  SHF.R.S32.HI R10, RZ, 0x18, R61 ;  /* 0x00000018ff0a7819 */ /* 0x000fe2000001143d */
[----:B------:R-:W-:Y:S01]  /*73f0*/  IMAD R14, R6, R40, R14 ;  /* 0x00000028060e7224 */ /* 0x000fe200078e020e */
[----:B------:R-:W-:Y:S01]  /*7400*/  I2IP.S8.S32.SAT R61, R9, R8, R34 ;  /* 0x00000008093d7239 */ /* 0x000fe20000001422 */
[----:B------:R-:W-:Y:S01]  /*7410*/  IMAD R17, R38, R17, RZ ;  /* 0x0000001126117224 */ /* 0x000fe200078e02ff */
[----:B------:R-:W-:Y:S01]  /*7420*/  SHF.R.S32.HI R11, RZ, 0x18, R60 ;  /* 0x00000018ff0b7819 */ /* 0x000fe2000001143c */
[----:B------:R-:W-:Y:S01]  /*7430*/  IMAD R15, R42, R40, R15 ;  /* 0x000000282a0f7224 */ /* 0x000fe200078e020f */
[----:B------:R-:W-:Y:S01]  /*7440*/  I2IP.S8.S32.SAT R60, R5, R4, R33 ;  /* 0x00000004053c7239 */ /* 0x000fe20000001421 */
[C---:B------:R-:W-:Y:S01]  /*7450*/  IMAD R18, R38.reuse, R18, RZ ;  /* 0x0000001226127224 */ /* 0x040fe200078e02ff */
[----:B------:R-:W-:Y:S01]  /*7460*/  SHF.R.S32.HI R5, RZ, 0x18, R58 ;  /* 0x00000018ff057819 */ /* 0x000fe2000001143a */
[----:B------:R-:W-:Y:S01]  /*7470*/  IMAD R16, R7, R40, R16 ;  /* 0x0000002807107224 */ /* 0x000fe200078e0210 */
[----:B------:R-:W-:Y:S01]  /*7480*/  I2IP.S8.S32.SAT R14, R15, R14, RZ ;  /* 0x0000000e0f0e7239 */ /* 0x000fe200000014ff */
[----:B------:R-:W-:Y:S01]  /*7490*/  IMAD R19, R38, R19, RZ ;  /* 0x0000001326137224 */ /* 0x000fe200078e02ff */
[----:B------:R-:W-:Y:S01]  /*74a0*/  SHF.R.S32.HI R7, RZ, 0x18, R48 ;  /* 0x00000018ff077819 */ /* 0x000fe20000011430 */
[----:B------:R-:W-:Y:S01]  /*74b0*/  IMAD R17, R10, R40, R17 ;  /* 0x000000280a117224 */ /* 0x000fe200078e0211 */
[----:B------:R-:W-:Y:S01]  /*74c0*/  I2IP.S8.S32.SAT R62, R13, R12, R14 ;  /* 0x0000000c0d3e7239 */ /* 0x000fe2000000140e */
[-C--:B------:R-:W-:Y:S01]  /*74d0*/  IMAD R18, R11, R40.reuse, R18 ;  /* 0x000000280b127224 */ /* 0x080fe200078e0212 */
[----:B------:R-:W-:Y:S01]  /*74e0*/  SHF.R.S32.HI R6, RZ, 0x18, R57 ;  /* 0x00000018ff067819 */ /* 0x000fe20000011439 */
[----:B------:R-:W-:Y:S02]  /*74f0*/  IMAD.MOV.U32 R4, RZ, RZ, R59 ;  /* 0x000000ffff047224 */ /* 0x000fe400078e003b */
[-C--:B------:R-:W-:Y:S02]  /*7500*/  IMAD R19, R43, R40.reuse, R19 ;  /* 0x000000282b137224 */ /* 0x080fe400078e0213 */
[----:B------:R-:W-:Y:S01]  /*7510*/  IMAD R0, R4, R40, R0 ;  /* 0x0000002804007224 */ /* 0x000fe200078e0200 */
[----:B------:R-:W-:Y:S01]  /*7520*/  MOV R4, R56 ;  /* 0x0000003800047202 */ /* 0x000fe20000000f00 */
[----:B------:R-:W-:Y:S01]  /*7530*/  IMAD R23, R38, R23, RZ ;  /* 0x0000001726177224 */ /* 0x000fe200078e02ff */
[----:B------:R-:W-:Y:S01]  /*7540*/  I2IP.S8.S32.SAT R18, R19, R18, RZ ;  /* 0x0000001213127239 */ /* 0x000fe200000014ff */
[-C--:B------:R-:W-:Y:S01]  /*7550*/  IMAD R2, R5, R40.reuse, R2 ;  /* 0x0000002805027224 */ /* 0x080fe200078e0202 */
[----:B------:R-:W-:Y:S01]  /*7560*/  SHF.R.S32.HI R5, RZ, 0x18, R55 ;  /* 0x00000018ff057819 */ /* 0x000fe20000011437 */
[----:B------:R-:W-:Y:S01]  /*7570*/  IMAD R3, R6, R40, R3 ;  /* 0x0000002806037224 */ /* 0x000fe200078e0203 */
[----:B------:R-:W-:Y:S01]  /*7580*/  I2IP.S8.S32.SAT R63, R17, R16, R18 ;  /* 0x00000010113f7239 */ /* 0x000fe20000001412 */
[-C--:B------:R-:W-:Y:S01]  /*7590*/  IMAD R23, R44, R40.reuse, R23 ;  /* 0x000000282c177224 */ /* 0x080fe200078e0217 */
[----:B------:R-:W-:Y:S01]  /*75a0*/  SHF.R.S32.HI R6, RZ, 0x18, R54 ;  /* 0x00000018ff067819 */ /* 0x000fe20000011436 */
[-C--:B------:R-:W-:Y:S01]  /*75b0*/  IMAD R20, R4, R40.reuse, R20 ;  /* 0x0000002804147224 */ /* 0x080fe200078e0214 */
[----:B------:R-:W-:Y:S01]  /*75c0*/  MOV R4, R53 ;  /* 0x0000003500047202 */ /* 0x000fe20000000f00 */
[----:B------:R1:W-:Y:S01]  /*75d0*/  STS.128 [R69+UR44+0x3200], R60 ;  /* 0x0032003c45007988 */ /* 0x0003e20008000c2c */
[----:B------:R-:W-:Y:S01]  /*75e0*/  IMAD R27, R38, R27, RZ ;  /* 0x0000001b261b7224 */ /* 0x000fe200078e02ff */
[----:B------:R-:W-:Y:S01]  /*75f0*/  I2IP.S8.S32.SAT R3, R23, R3, RZ ;  /* 0x0000000317037239 */ /* 0x000fe200000014ff */
[-C--:B------:R-:W-:Y:S01]  /*7600*/  IMAD R21, R5, R40.reuse, R21 ;  /* 0x0000002805157224 */ /* 0x080fe200078e0215 */
[----:B------:R-:W-:Y:S01]  /*7610*/  SHF.R.S32.HI R5, RZ, 0x18, R52 ;  /* 0x00000018ff057819 */ /* 0x000fe20000011434 */
[-C--:B------:R-:W-:Y:S01]  /*7620*/  IMAD R22, R6, R40.reuse, R22 ;  /* 0x0000002806167224 */ /* 0x080fe200078e0216 */
[----:B------:R-:W-:Y:S01]  /*7630*/  SHF.R.S32.HI R6, RZ, 0x18, R49 ;  /* 0x00000018ff067819 */ /* 0x000fe20000011431 */
[-C--:B------:R-:W-:Y:S02]  /*7640*/  IMAD R27, R45, R40.reuse, R27 ;  /* 0x000000282d1b7224 */ /* 0x080fe400078e021b */
[-C--:B------:R-:W-:Y:S01]  /*7650*/  IMAD R24, R4, R40.reuse, R24 ;  /* 0x0000002804187224 */ /* 0x080fe200078e0218 */
[----:B------:R-:W-:Y:S01]  /*7660*/  SHF.R.S32.HI R4, RZ, 0x18, R51 ;  /* 0x00000018ff047819 */ /* 0x000fe20000011433 */
[----:B------:R-:W-:Y:S01]  /*7670*/  IMAD R25, R5, R40, R25 ;  /* 0x0000002805197224 */ /* 0x000fe200078e0219 */
[----:B------:R-:W-:Y:S01]  /*7680*/  MOV R5, R50 ;  /* 0x0000003200057202 */ /* 0x000fe20000000f00 */
[----:B------:R-:W-:Y:S02]  /*7690*/  IMAD R31, R38, R31, RZ ;  /* 0x0000001f261f7224 */ /* 0x000fe400078e02ff */
[----:B------:R-:W-:Y:S01]  /*76a0*/  IMAD R26, R4, R40, R26 ;  /* 0x00000028041a7224 */ /* 0x000fe200078e021a */
[----:B------:R-:W-:Y:S01]  /*76b0*/  I2IP.S8.S32.SAT R4, R2, R0, R3 ;  /* 0x0000000002047239 */ /* 0x000fe20000001403 */
[-C--:B------:R-:W-:Y:S02]  /*76c0*/  IMAD R31, R46, R40.reuse, R31 ;  /* 0x000000282e1f7224 */ /* 0x080fe400078e021f */
[----:B------:R-:W-:Y:S01]  /*76d0*/  IMAD R28, R5, R40, R28 ;  /* 0x00000028051c7224 */ /* 0x000fe200078e021c */
[----:B------:R-:W-:Y:S01]  /*76e0*/  I2IP.S8.S32.SAT R5, R27, R22, RZ ;  /* 0x000000161b057239 */ /* 0x000fe200000014ff */
[----:B------:R-:W-:Y:S01]  /*76f0*/  IMAD R29, R6, R40, R29 ;  /* 0x00000028061d7224 */ /* 0x000fe200078e021d */
[----:B------:R-:W-:Y:S01]  /*7700*/  I2IP.S8.S32.SAT R6, R31, R26, RZ ;  /* 0x0000001a1f067239 */ /* 0x000fe200000014ff */
[----:B------:R-:W-:Y:S01]  /*7710*/  IMAD R35, R38, R35, RZ ;  /* 0x0000002326237224 */ /* 0x000fe200078e02ff */
[----:B------:R-:W-:Y:S01]  /*7720*/  I2IP.S8.S32.SAT R5, R21, R20, R5 ;  /* 0x0000001415057239 */ /* 0x000fe20000001405 */
[----:B------:R-:W-:Y:S01]  /*7730*/  IMAD R30, R7, R40, R30 ;  /* 0x00000028071e7224 */ /* 0x000fe200078e021e */
[----:B------:R-:W-:Y:S01]  /*7740*/  I2IP.S8.S32.SAT R6, R25, R24, R6 ;  /* 0x0000001819067239 */ /* 0x000fe20000001406 */
[----:B------:R-:W-:Y:S05]  /*7750*/  IMAD R35, R47, R40, R35 ;  /* 0x000000282f237224 */ /* 0x000fea00078e0223 */
[----:B------:R-:W-:Y:S04]  /*7760*/  I2IP.S8.S32.SAT R7, R35, R30, RZ ;  /* 0x0000001e23077239 */ /* 0x000fe800000014ff */
[----:B------:R-:W-:Y:S05]  /*7770*/  I2IP.S8.S32.SAT R7, R29, R28, R7 ;  /* 0x0000001c1d077239 */ /* 0x000fea0000001407 */
        /* <DEDUP_REMOVED lines=10> */
[----:B------:R-:W-:Y:S02]  /*7820*/  UIADD3 UR9, UPT, UPT, UR49, 0x40, URZ ;  /* 0x0000004031097890 */ /* 0x000fe4000fffe0ff */
[----:B------:R-:W-:Y:S01]  /*7830*/  UIADD3 UR8, UPT, UPT, UR44, 0x3200, URZ ;  /* 0x000032002c087890 */ /* 0x000fe2000fffe0ff */
[----:B------:R-:W-:Y:S01]  /*7840*/  UMOV UR10, UR50 ;  /* 0x00000032000a7c82 */ /* 0x000fe20008000000 */
[----:B------:R-:W-:Y:S01]  /*7850*/  UMOV UR11, UR36 ;  /* 0x00000024000b7c82 */ /* 0x000fe20008000000 */
[----:B--2---:R-:W-:Y:S04]  /*7860*/  UIADD3 UR4, UP0, UPT, UR6, 0x680, URZ ;  /* 0x0000068006047890 */ /* 0x004fe8000ff1e0ff */
[----:B------:R-:W-:Y:S09]  /*7870*/  UIADD3.X UR5, UPT, UPT, URZ, UR7, URZ, UP0, !UPT ;  /* 0x00000007ff057290 */ /* 0x000ff200087fe4ff */
[----:B------:R2:W-:Y:S01]  /*7880*/  UTMASTG.3D [UR8], [UR4] ;  /* 0x00000008040073b5 */ /* 0x0005e20008010000 */
[----:B------:R0:W-:Y:S01]  /*7890*/  UTMACMDFLUSH ;  /* 0x00000000000079b7 */ /* 0x0001e20000000000 */
[----:B--2---:R-:W-:Y:S04]  /*78a0*/  DEPBAR.LE SB0, 0x1 ;  /* 0x000080400000791a */ /* 0x004fe80000000000 */
.L_x_111:
[----:B------:R-:W-:Y:S05]  /*78b0*/  BSYNC.RECONVERGENT B0 ;  /* 0x0000000000007941 */ /* 0x000fea0003800200 */
.L_x_110:
[----:B------:R-:W-:Y:S01]  /*78c0*/  R2UR UR4, R76 ;  /* 0x000000004c0472ca */ /* 0x000fe200000e0000 */
[----:B------:R-:W-:Y:S01]  /*78d0*/  BAR.SYNC.DEFER_BLOCKING 0x1, 0x80 ;  /* 0x0042000000007b1d */ /* 0x000fe20000010000 */
[----:B------:R-:W-:Y:S01]  /*78e0*/  ISETP.NE.AND P0, PT, R78, 0x2, PT ;  /* 0x000000024e00780c */ /* 0x000fe20003f05270 */
[----:B------:R-:W-:Y:S01]  /*78f0*/  UISETP.NE.AND UP0, UPT, UR46, URZ, UPT ;  /* 0x000000ff2e00728c */ /* 0x000fe2000bf05270 */
[----:B------:R-:W-:Y:S01]  /*7900*/  ISETP.NE.AND P1, PT, R36, 0x4, PT ;  /* 0x000000042400780c */ /* 0x000fe20003f25270 */
[----:B------:R-:W-:Y:S01]  /*7910*/  UIADD3 UR26, UPT, UPT, UR37, UR63, URZ ;  /* 0x0000003f251a7290 */ /* 0x000fe2000fffe0ff */
[----:B------:R-:W-:Y:S02]  /*7920*/  SEL R2, RZ, 0x1, P0 ;  /* 0x00000001ff027807 */ /* 0x000fe40000000000 */
[----:B------:R-:W-:Y:S02]  /*7930*/  SEL R0, RZ, 0x1, P1 ;  /* 0x00000001ff007807 */ /* 0x000fe40000800000 */
[----:B------:R-:W-:Y:S02]  /*7940*/  LOP3.LUT R82, R82, R2, RZ, 0x3c, !PT ;  /* 0x0000000252527212 */ /* 0x000fe400078e3cff */
[----:B------:R-:W-:Y:S01]  /*7950*/  LOP3.LUT R83, R83, R0, RZ, 0x3c, !PT ;  /* 0x0000000053537212 */ /* 0x000fe200078e3cff */
[----:B------:R-:W-:Y:S01]  /*7960*/  UIADD3 UR20, UPT, UPT, UR38, UR4, URZ ;  /* 0x0000000426147290 */ /* 0x000fe2000fffe0ff */
[----:B------:R-:W-:Y:S02]  /*7970*/  SEL R78, R78, RZ, P0 ;  /* 0x000000ff4e4e7207 */ /* 0x000fe40000000000 */
[----:B------:R-:W-:Y:S01]  /*7980*/  SEL R36, R36, RZ, P1 ;  /* 0x000000ff24247207 */ /* 0x000fe20000800000 */
[----:B------:R-:W-:Y:S01]  /*7990*/  UMOV UR36, UR59 ;  /* 0x0000003b00247c82 */ /* 0x000fe20008000000 */
[----:B------:R-:W-:Y:S07]  /*79a0*/  BRA.U UP0, `(.L_x_112) ;  /* 0xffffffd500787547 */ /* 0x000fee000b83ffff */
[----:B------:R-:W-:Y:S05]  /*79b0*/  EXIT ;  /* 0x000000000000794d */ /* 0x000fea0003800000 */
.L_x_24:
[----:B---3--:R3:W4:Y:S02]  /*79c0*/  SYNCS.PHASECHK.TRANS64.TRYWAIT P0, [R0+URZ+0xf0], R2 ;  /* 0x0000f002000075a7 */ /* 0x00872400080011ff */
[----:B----4-:R-:W-:Y:S05]  /*79d0*/  @!P0 NANOSLEEP.SYNCS 0x989680 ;  /* 0x009896800000895d */ /* 0x010fea0003900000 */
[----:B------:R-:W4:Y:S02]  /*79e0*/  @!P0 SYNCS.PHASECHK.TRANS64 P0, [R0+URZ+0xf0], R2 ;  /* 0x0000f002000085a7 */ /* 0x000f2400080010ff */
[----:B----4-:R-:W-:Y:S05]  /*79f0*/  @!P0 BRA `(.L_x_24) ;  /* 0xfffffffc00f08947 */ /* 0x010fea000383ffff */
[----:B------:R-:W-:Y:S05]  /*7a00*/  BRA `(.L_x_113) ;  /* 0xffffff9c00907947 */ /* 0x000fea000383ffff */
.L_x_27:
[----:B--2---:R-:W-:-:S07]  /*7a10*/  MOV R0, UR33 ;  /* 0x0000002100007c02 */ /* 0x004fce0008000f00 */
.L_x_114:
[----:B--2---:R2:W3:Y:S02]  /*7a20*/  SYNCS.PHASECHK.TRANS64.TRYWAIT P0, [R0+URZ+0x28], R3 ;  /* 0x00002803000075a7 */ /* 0x0044e400080011ff */
[----:B---3--:R-:W-:Y:S05]  /*7a30*/  @!P0 NANOSLEEP.SYNCS 0x989680 ;  /* 0x009896800000895d */ /* 0x008fea0003900000 */
[----:B------:R-:W3:Y:S02]  /*7a40*/  @!P0 SYNCS.PHASECHK.TRANS64 P0, [R0+URZ+0x28], R3 ;  /* 0x00002803000085a7 */ /* 0x000ee400080010ff */
[----:B---3--:R-:W-:Y:S05]  /*7a50*/  @!P0 BRA `(.L_x_114) ;  /* 0xfffffffc00f08947 */ /* 0x008fea000383ffff */
[----:B------:R-:W-:Y:S05]  /*7a60*/  BRA `(.L_x_26) ;  /* 0xffffff9c00d87947 */ /* 0x000fea000383ffff */
.L_x_34:
[----:B-1----:R-:W-:-:S07]  /*7a70*/  MOV R0, UR17 ;  /* 0x0000001100007c02 */ /* 0x002fce0008000f00 */
.L_x_115:
[----:B-1----:R1:W2:Y:S02]  /*7a80*/  SYNCS.PHASECHK.TRANS64.TRYWAIT P0, [R0+URZ+0x28], R3 ;  /* 0x00002803000075a7 */ /* 0x0022a400080011ff */
[----:B--2---:R-:W-:Y:S05]  /*7a90*/  @!P0 NANOSLEEP.SYNCS 0x989680 ;  /* 0x009896800000895d */ /* 0x004fea0003900000 */
[----:B------:R-:W2:Y:S02]  /*7aa0*/  @!P0 SYNCS.PHASECHK.TRANS64 P0, [R0+URZ+0x28], R3 ;  /* 0x00002803000085a7 */ /* 0x000ea400080010ff */
[----:B--2---:R-:W-:Y:S05]  /*7ab0*/  @!P0 BRA `(.L_x_115) ;  /* 0xfffffffc00f08947 */ /* 0x004fea000383ffff */
[----:B------:R-:W-:Y:S05]  /*7ac0*/  BRA `(.L_x_33) ;  /* 0xffffffa000947947 */ /* 0x000fea000383ffff */
.L_x_39:
[----:B-1----:R1:W2:Y:S02]  /*7ad0*/  SYNCS.PHASECHK.TRANS64.TRYWAIT P0, [R3+URZ+0x80], R0 ;  /* 0x00008000030075a7 */ /* 0x0022a400080011ff */
[----:B--2---:R-:W-:Y:S05]  /*7ae0*/  @!P0 NANOSLEEP.SYNCS 0x989680 ;  /* 0x009896800000895d */ /* 0x004fea0003900000 */
[----:B------:R-:W2:Y:S02]  /*7af0*/  @!P0 SYNCS.PHASECHK.TRANS64 P0, [R3+URZ+0x80], R0 ;  /* 0x00008000030085a7 */ /* 0x000ea400080010ff */
[----:B--2---:R-:W-:Y:S05]  /*7b00*/  @!P0 BRA `(.L_x_39) ;  /* 0xfffffffc00f08947 */ /* 0x004fea000383ffff */
[----:B------:R-:W-:Y:S05]  /*7b10*/  BRA `(.L_x_116) ;  /* 0xffffffa400387947 */ /* 0x000fea000383ffff */
.L_x_43:
[----:B------:R-:W-:-:S07]  /*7b20*/  MOV R0, UR4 ;  /* 0x0000000400007c02 */ /* 0x000fce0008000f00 */
.L_x_117:
[----:B-1----:R1:W2:Y:S02]  /*7b30*/  SYNCS.PHASECHK.TRANS64.TRYWAIT P0, [R0+URZ], R2 ;  /* 0x00000002000075a7 */ /* 0x0022a400080011ff */
[----:B--2---:R-:W-:Y:S05]  /*7b40*/  @!P0 NANOSLEEP.SYNCS 0x989680 ;  /* 0x009896800000895d */ /* 0x004fea0003900000 */
[----:B------:R-:W2:Y:S02]  /*7b50*/  @!P0 SYNCS.PHASECHK.TRANS64 P0, [R0+URZ], R2 ;  /* 0x00000002000085a7 */ /* 0x000ea400080010ff */
[----:B--2---:R-:W-:Y:S05]  /*7b60*/  @!P0 BRA `(.L_x_117) ;  /* 0xfffffffc00f08947 */ /* 0x004fea000383ffff */
[----:B------:R-:W-:Y:S05]  /*7b70*/  BRA `(.L_x_118) ;  /* 0xffffffa800e07947 */ /* 0x000fea000383ffff */
.L_x_44:
[----:B------:R-:W-:-:S07]  /*7b80*/  MOV R0, UR5 ;  /* 0x0000000500007c02 */ /* 0x000fce0008000f00 */
.L_x_119:
[----:B-1----:R1:W2:Y:S02]  /*7b90*/  SYNCS.PHASECHK.TRANS64.TRYWAIT P0, [R0+URZ], R3 ;  /* 0x00000003000075a7 */ /* 0x0022a400080011ff */
[----:B--2---:R-:W-:Y:S05]  /*7ba0*/  @!P0 NANOSLEEP.SYNCS 0x989680 ;  /* 0x009896800000895d */ /* 0x004fea0003900000 */
[----:B------:R-:W2:Y:S02]  /*7bb0*/  @!P0 SYNCS.PHASECHK.TRANS64 P0, [R0+URZ], R3 ;  /* 0x00000003000085a7 */ /* 0x000ea400080010ff */
[----:B--2---:R-:W-:Y:S05]  /*7bc0*/  @!P0 BRA `(.L_x_119) ;  /* 0xfffffffc00f08947 */ /* 0x004fea000383ffff */
[----:B------:R-:W-:Y:S05]  /*7bd0*/  BRA `(.L_x_120) ;  /* 0xffffffa800ec7947 */ /* 0x000fea000383ffff */
.L_x_45:
[----:B------:R-:W-:-:S07]  /*7be0*/  MOV R0, UR5 ;  /* 0x0000000500007c02 */ /* 0x000fce0008000f00 */
.L_x_121:
[----:B-1----:R1:W2:Y:S02]  /*7bf0*/  SYNCS.PHASECHK.TRANS64.TRYWAIT P0, [R0+URZ], R3 ;  /* 0x00000003000075a7 */ /* 0x0022a400080011ff */
[----:B--2---:R-:W-:Y:S05]  /*7c00*/  @!P0 NANOSLEEP.SYNCS 0x989680 ;  /* 0x009896800000895d */ /* 0x004fea0003900000 */
[----:B------:R-:W2:Y:S02]  /*7c10*/  @!P0 SYNCS.PHASECHK.TRANS64 P0, [R0+URZ], R3 ;  /* 0x00000003000085a7 */ /* 0x000ea400080010ff */
[----:B--2---:R-:W-:Y:S05]  /*7c20*/  @!P0 BRA `(.L_x_121) ;  /* 0xfffffffc00f08947 */ /* 0x004fea000383ffff */
[----:B------:R-:W-:Y:S05]  /*7c30*/  BRA `(.L_x_122) ;  /* 0xffffffa800f87947 */ /* 0x000fea000383ffff */
.L_x_46:
[----:B------:R-:W-:-:S07]  /*7c40*/  MOV R0, UR5 ;  /* 0x0000000500007c02 */ /* 0x000fce0008000f00 */
.L_x_123:
[----:B-1----:R1:W2:Y:S02]  /*7c50*/  SYNCS.PHASECHK.TRANS64.TRYWAIT P0, [R0+URZ], R3 ;  /* 0x00000003000075a7 */ /* 0x0022a400080011ff */
[----:B--2---:R-:W-:Y:S05]  /*7c60*/  @!P0 NANOSLEEP.SYNCS 0x989680 ;  /* 0x009896800000895d */ /* 0x004fea0003900000 */
[----:B------:R-:W2:Y:S02]  /*7c70*/  @!P0 SYNCS.PHASECHK.TRANS64 P0, [R0+URZ], R3 ;  /* 0x00000003000085a7 */ /* 0x000ea400080010ff */
[----:B--2---:R-:W-:Y:S05]  /*7c80*/  @!P0 BRA `(.L_x_123) ;  /* 0xfffffffc00f08947 */ /* 0x004fea000383ffff */
[----:B------:R-:W-:Y:S05]  /*7c90*/  BRA `(.L_x_124) ;  /* 0xffffffac00047947 */ /* 0x000fea000383ffff */
.L_x_49:
[----:B--2---:R2:W3:Y:S02]  /*7ca0*/  SYNCS.PHASECHK.TRANS64.TRYWAIT P0, [R2+URZ+0xe0], R4 ;  /* 0x0000e004020075a7 */ /* 0x0044e400080011ff */
[----:B---3--:R-:W-:Y:S05]  /*7cb0*/  @!P0 NANOSLEEP.SYNCS 0x989680 ;  /* 0x009896800000895d */ /* 0x008fea0003900000 */
[----:B------:R-:W3:Y:S02]  /*7cc0*/  @!P0 SYNCS.PHASECHK.TRANS64 P0, [R2+URZ+0xe0], R4 ;  /* 0x0000e004020085a7 */ /* 0x000ee400080010ff */
[----:B---3--:R-:W-:Y:S05]  /*7cd0*/  @!P0 BRA `(.L_x_49) ;  /* 0xfffffffc00f08947 */ /* 0x008fea000383ffff */
[----:B------:R-:W-:Y:S05]  /*7ce0*/  BRA `(.L_x_125) ;  /* 0xffffffac00607947 */ /* 0x000fea000383ffff */
.L_x_50:
[----:B------:R-:W-:-:S07]  /*7cf0*/  MOV R2, UR4 ;  /* 0x0000000400027c02 */ /* 0x000fce0008000f00 */
.L_x_126:
[----:B--2---:R2:W3:Y:S02]  /*7d00*/  SYNCS.PHASECHK.TRANS64.TRYWAIT P0, [R2+URZ+0x90], R5 ;  /* 0x00009005020075a7 */ /* 0x0044e400080011ff */
[----:B---3--:R-:W-:Y:S05]  /*7d10*/  @!P0 NANOSLEEP.SYNCS 0x989680 ;  /* 0x009896800000895d */ /* 0x008fea0003900000 */
[----:B------:R-:W3:Y:S02]  /*7d20*/  @!P0 SYNCS.PHASECHK.TRANS64 P0, [R2+URZ+0x90], R5 ;  /* 0x00009005020085a7 */ /* 0x000ee400080010ff */
[----:B---3--:R-:W-:Y:S05]  /*7d30*/  @!P0 BRA `(.L_x_126) ;  /* 0xfffffffc00f08947 */ /* 0x008fea000383ffff */
[----:B------:R-:W-:Y:S05]  /*7d40*/  BRA `(.L_x_127) ;  /* 0xffffffac00707947 */ /* 0x000fea000383ffff */
.L_x_51:
[----:B--2---:R2:W3:Y:S02]  /*7d50*/  SYNCS.PHASECHK.TRANS64.TRYWAIT P1, [R2+URZ+0x80], R4 ;  /* 0x00008004020075a7 */ /* 0x0044e400080211ff */
[----:B---3--:R-:W-:Y:S05]  /*7d60*/  @!P1 NANOSLEEP.SYNCS 0x989680 ;  /* 0x009896800000995d */ /* 0x008fea0003900000 */
[----:B------:R-:W3:Y:S02]  /*7d70*/  @!P1 SYNCS.PHASECHK.TRANS64 P1, [R2+URZ+0x80], R4 ;  /* 0x00008004020095a7 */ /* 0x000ee400080210ff */
[----:B---3--:R-:W-:Y:S05]  /*7d80*/  @!P1 BRA `(.L_x_51) ;  /* 0xfffffffc00f09947 */ /* 0x008fea000383ffff */
[----:B------:R-:W-:Y:S05]  /*7d90*/  BRA `(.L_x_128) ;  /* 0xffffffac00a07947 */ /* 0x000fea000383ffff */
.L_x_54:
[----:B------:R-:W-:-:S07]  /*7da0*/  MOV R0, UR4 ;  /* 0x0000000400007c02 */ /* 0x000fce0008000f00 */
.L_x_129:
[----:B--2---:R2:W3:Y:S02]  /*7db0*/  SYNCS.PHASECHK.TRANS64.TRYWAIT P0, [R0+URZ+0x90], R2 ;  /* 0x00009002000075a7 */ /* 0x0044e400080011ff */
[----:B---3--:R-:W-:Y:S05]  /*7dc0*/  @!P0 NANOSLEEP.SYNCS 0x989680 ;  /* 0x009896800000895d */ /* 0x008fea0003900000 */
[----:B------:R-:W3:Y:S02]  /*7dd0*/  @!P0 SYNCS.PHASECHK.TRANS64 P0, [R0+URZ+0x90], R2 ;  /* 0x00009002000085a7 */ /* 0x000ee400080010ff */
[----:B---3--:R-:W-:Y:S05]  /*7de0*/  @!P0 BRA `(.L_x_129) ;  /* 0xfffffffc00f08947 */ /* 0x008fea000383ffff */
[----:B------:R-:W-:Y:S05]  /*7df0*/  BRA `(.L_x_53) ;  /* 0xffffffac00f47947 */ /* 0x000fea000383ffff */
.L_x_61:
[----:B-1----:R1:W2:Y:S02]  /*7e00*/  SYNCS.PHASECHK.TRANS64.TRYWAIT P1, [R0+URZ+0x80], R2 ;  /* 0x00008002000075a7 */ /* 0x0022a400080211ff */
[----:B--2---:R-:W-:Y:S05]  /*7e10*/  @!P1 NANOSLEEP.SYNCS 0x989680 ;  /* 0x009896800000995d */ /* 0x004fea0003900000 */
[----:B------:R-:W2:Y:S02]  /*7e20*/  @!P1 SYNCS.PHASECHK.TRANS64 P1, [R0+URZ+0x80], R2 ;  /* 0x00008002000095a7 */ /* 0x000ea400080210ff */
[----:B--2---:R-:W-:Y:S05]  /*7e30*/  @!P1 BRA `(.L_x_61) ;  /* 0xfffffffc00f09947 */ /* 0x004fea000383ffff */
[----:B------:R-:W-:Y:S05]  /*7e40*/  BRA `(.L_x_130) ;  /* 0xffffffb400687947 */ /* 0x000fea000383ffff */
.L_x_62:
[----:B------:R-:W-:-:S07]  /*7e50*/  MOV R2, UR31 ;  /* 0x0000001f00027c02 */ /* 0x000fce0008000f00 */
.L_x_131:
[----:B-1----:R1:W2:Y:S02]  /*7e60*/  SYNCS.PHASECHK.TRANS64.TRYWAIT P0, [R2+URZ+0xc0], R0 ;  /* 0x0000c000020075a7 */ /* 0x0022a400080011ff */
[----:B--2---:R-:W-:Y:S05]  /*7e70*/  @!P0 NANOSLEEP.SYNCS 0x989680 ;  /* 0x009896800000895d */ /* 0x004fea0003900000 */
[----:B------:R-:W2:Y:S02]  /*7e80*/  @!P0 SYNCS.PHASECHK.TRANS64 P0, [R2+URZ+0xc0], R0 ;  /* 0x0000c000020085a7 */ /* 0x000ea400080010ff */
[----:B--2---:R-:W-:Y:S05]  /*7e90*/  @!P0 BRA `(.L_x_131) ;  /* 0xfffffffc00f08947 */ /* 0x004fea000383ffff */
[----:B------:R-:W-:Y:S05]  /*7ea0*/  BRA `(.L_x_132) ;  /* 0xffffffb400b87947 */ /* 0x000fea000383ffff */
.L_x_65:
[----:B------:R-:W-:Y:S07]  /*7eb0*/  MOV R0, UR5 ;  /* 0x0000000500007c02 */ /* 0x000fee0008000f00 */
.L_x_133:
[----:B-1----:R1:W2:Y:S02]  /*7ec0*/  SYNCS.PHASECHK.TRANS64.TRYWAIT P0, [R0+URZ], R2 ;  /* 0x00000002000075a7 */ /* 0x0022a400080011ff */
[----:B--2---:R-:W-:Y:S05]  /*7ed0*/  @!P0 NANOSLEEP.SYNCS 0x989680 ;  /* 0x009896800000895d */ /* 0x004fea0003900000 */
[----:B------:R-:W2:Y:S02]  /*7ee0*/  @!P0 SYNCS.PHASECHK.TRANS64 P0, [R0+URZ], R2 ;  /* 0x00000002000085a7 */ /* 0x000ea400080010ff */
[----:B--2---:R-:W-:Y:S05]  /*7ef0*/  @!P0 BRA `(.L_x_133) ;  /* 0xfffffffc00f08947 */ /* 0x004fea000383ffff */
[----:B------:R-:W-:Y:S05]  /*7f00*/  BRA `(.L_x_64) ;  /* 0xffffffb400d47947 */ /* 0x000fea000383ffff */
.L_x_68:
[----:B------:R-:W-:-:S07]  /*7f10*/  MOV R0, UR4 ;  /* 0x0000000400007c02 */ /* 0x000fce0008000f00 */
.L_x_134:
[----:B--2---:R2:W4:Y:S02]  /*7f20*/  SYNCS.PHASECHK.TRANS64.TRYWAIT P0, [R0+URZ], R2 ;  /* 0x00000002000075a7 */ /* 0x00452400080011ff */
[----:B----4-:R-:W-:Y:S05]  /*7f30*/  @!P0 NANOSLEEP.SYNCS 0x989680 ;  /* 0x009896800000895d */ /* 0x010fea0003900000 */
[----:B------:R-:W4:Y:S02]  /*7f40*/  @!P0 SYNCS.PHASECHK.TRANS64 P0, [R0+URZ], R2 ;  /* 0x00000002000085a7 */ /* 0x000f2400080010ff */
[----:B----4-:R-:W-:Y:S05]  /*7f50*/  @!P0 BRA `(.L_x_134) ;  /* 0xfffffffc00f08947 */ /* 0x010fea000383ffff */
[----:B------:R-:W-:Y:S05]  /*7f60*/  BRA `(.L_x_135) ;  /* 0xffffffb800b07947 */ /* 0x000fea000383ffff */
.L_x_69:
[----:B------:R-:W-:-:S07]  /*7f70*/  MOV R0, UR5 ;  /* 0x0000000500007c02 */ /* 0x000fce0008000f00 */
.L_x_136:
[----:B-1----:R1:W2:Y:S02]  /*7f80*/  SYNCS.PHASECHK.TRANS64.TRYWAIT P0, [R0+URZ], R3 ;  /* 0x00000003000075a7 */ /* 0x0022a400080011ff */
[----:B--2---:R-:W-:Y:S05]  /*7f90*/  @!P0 NANOSLEEP.SYNCS 0x989680 ;  /* 0x009896800000895d */ /* 0x004fea0003900000 */
[----:B------:R-:W2:Y:S02]  /*7fa0*/  @!P0 SYNCS.PHASECHK.TRANS64 P0, [R0+URZ], R3 ;  /* 0x00000003000085a7 */ /* 0x000ea400080010ff */
[----:B--2---:R-:W-:Y:S05]  /*7fb0*/  @!P0 BRA `(.L_x_136) ;  /* 0xfffffffc00f08947 */ /* 0x004fea000383ffff */
[----:B------:R-:W-:Y:S05]  /*7fc0*/  BRA `(.L_x_137) ;  /* 0xffffffb800bc7947 */ /* 0x000fea000383ffff */
.L_x_70:
[----:B------:R-:W-:-:S07]  /*7fd0*/  MOV R0, UR5 ;  /* 0x0000000500007c02 */ /* 0x000fce0008000f00 */
.L_x_138:
[----:B-1----:R1:W2:Y:S02]  /*7fe0*/  SYNCS.PHASECHK.TRANS64.TRYWAIT P0, [R0+URZ], R3 ;  /* 0x00000003000075a7 */ /* 0x0022a400080011ff */
[----:B--2---:R-:W-:Y:S05]  /*7ff0*/  @!P0 NANOSLEEP.SYNCS 0x989680 ;  /* 0x009896800000895d */ /* 0x004fea0003900000 */
[----:B------:R-:W2:Y:S02]  /*8000*/  @!P0 SYNCS.PHASECHK.TRANS64 P0, [R0+URZ], R3 ;  /* 0x00000003000085a7 */ /* 0x000ea400080010ff */
[----:B--2---:R-:W-:Y:S05]  /*8010*/  @!P0 BRA `(.L_x_138) ;  /* 0xfffffffc00f08947 */ /* 0x004fea000383ffff */
[----:B------:R-:W-:Y:S05]  /*8020*/  BRA `(.L_x_139) ;  /* 0xffffffb800c87947 */ /* 0x000fea000383ffff */
.L_x_71:
[----:B-1----:R-:W-:-:S07]  /*8030*/  MOV R0, UR4 ;  /* 0x0000000400007c02 */ /* 0x002fce0008000f00 */
.L_x_140:
[----:B-1----:R1:W2:Y:S02]  /*8040*/  SYNCS.PHASECHK.TRANS64.TRYWAIT P0, [R0+URZ], R2 ;  /* 0x00000002000075a7 */ /* 0x0022a400080011ff */
[----:B--2---:R-:W-:Y:S05]  /*8050*/  @!P0 NANOSLEEP.SYNCS 0x989680 ;  /* 0x009896800000895d */ /* 0x004fea0003900000 */
[----:B------:R-:W2:Y:S02]  /*8060*/  @!P0 SYNCS.PHASECHK.TRANS64 P0, [R0+URZ], R2 ;  /* 0x00000002000085a7 */ /* 0x000ea400080010ff */
[----:B--2---:R-:W-:Y:S05]  /*8070*/  @!P0 BRA `(.L_x_140) ;  /* 0xfffffffc00f08947 */ /* 0x004fea000383ffff */
[----:B------:R-:W-:Y:S05]  /*8080*/  BRA `(.L_x_141) ;  /* 0xffffffb800d47947 */ /* 0x000fea000383ffff */
.L_x_76:
[----:B--2---:R2:W3:Y:S02]  /*8090*/  SYNCS.PHASECHK.TRANS64.TRYWAIT P0, [R8+URZ+0x80], R0 ;  /* 0x00008000080075a7 */ /* 0x0044e400080011ff */
[----:B---3--:R-:W-:Y:S05]  /*80a0*/  @!P0 NANOSLEEP.SYNCS 0x989680 ;  /* 0x009896800000895d */ /* 0x008fea0003900000 */
[----:B------:R-:W3:Y:S02]  /*80b0*/  @!P0 SYNCS.PHASECHK.TRANS64 P0, [R8+URZ+0x80], R0 ;  /* 0x00008000080085a7 */ /* 0x000ee400080010ff */
[----:B---3--:R-:W-:Y:S05]  /*80c0*/  @!P0 BRA `(.L_x_76) ;  /* 0xfffffffc00f08947 */ /* 0x008fea000383ffff */
[----:B------:R-:W-:Y:S05]  /*80d0*/  BRA `(.L_x_142) ;  /* 0xffffffc000007947 */ /* 0x000fea000383ffff */
.L_x_79:
[----:B--2---:R-:W-:Y:S07]  /*80e0*/  MOV R0, UR21 ;  /* 0x0000001500007c02 */ /* 0x004fee0008000f00 */
.L_x_143:
[----:B--2---:R2:W3:Y:S02]  /*80f0*/  SYNCS.PHASECHK.TRANS64.TRYWAIT P1, [R0+URZ+0x78], R2 ;  /* 0x00007802000075a7 */ /* 0x0044e400080211ff */
[----:B---3--:R-:W-:Y:S05]  /*8100*/  @!P1 NANOSLEEP.SYNCS 0x989680 ;  /* 0x009896800000995d */ /* 0x008fea0003900000 */
[----:B------:R-:W3:Y:S02]  /*8110*/  @!P1 SYNCS.PHASECHK.TRANS64 P1, [R0+URZ+0x78], R2 ;  /* 0x00007802000095a7 */ /* 0x000ee400080210ff */
[----:B---3--:R-:W-:Y:S05]  /*8120*/  @!P1 BRA `(.L_x_143) ;  /* 0xfffffffc00f09947 */ /* 0x008fea000383ffff */
[----:B------:R-:W-:Y:S05]  /*8130*/  BRA `(.L_x_78) ;  /* 0xffffffc4007c7947 */ /* 0x000fea000383ffff */
.L_x_82:
[----:B--2---:R-:W-:Y:S07]  /*8140*/  MOV R0, UR21 ;  /* 0x0000001500007c02 */ /* 0x004fee0008000f00 */
.L_x_144:
[----:B--2---:R2:W3:Y:S02]  /*8150*/  SYNCS.PHASECHK.TRANS64.TRYWAIT P0, [R0+URZ+0x60], R4 ;  /* 0x00006004000075a7 */ /* 0x0044e400080011ff */
[----:B---3--:R-:W-:Y:S05]  /*8160*/  @!P0 NANOSLEEP.SYNCS 0x989680 ;  /* 0x009896800000895d */ /* 0x008fea0003900000 */
[----:B------:R-:W3:Y:S02]  /*8170*/  @!P0 SYNCS.PHASECHK.TRANS64 P0, [R0+URZ+0x60], R4 ;  /* 0x00006004000085a7 */ /* 0x000ee400080010ff */
[----:B---3--:R-:W-:Y:S05]  /*8180*/  @!P0 BRA `(.L_x_144) ;  /* 0xfffffffc00f08947 */ /* 0x008fea000383ffff */
[----:B------:R-:W-:Y:S05]  /*8190*/  BRA `(.L_x_145) ;  /* 0xffffffc400d47947 */ /* 0x000fea000383ffff */
.L_x_83:
[----:B------:R-:W-:Y:S07]  /*81a0*/  MOV R0, UR21 ;  /* 0x0000001500007c02 */ /* 0x000fee0008000f00 */
.L_x_146:
[----:B--2---:R2:W3:Y:S02]  /*81b0*/  SYNCS.PHASECHK.TRANS64.TRYWAIT P0, [R0+URZ+0x68], R4 ;  /* 0x00006804000075a7 */ /* 0x0044e400080011ff */
[----:B---3--:R-:W-:Y:S05]  /*81c0*/  @!P0 NANOSLEEP.SYNCS 0x989680 ;  /* 0x009896800000895d */ /* 0x008fea0003900000 */
[----:B------:R-:W3:Y:S02]  /*81d0*/  @!P0 SYNCS.PHASECHK.TRANS64 P0, [R0+URZ+0x68], R4 ;  /* 0x00006804000085a7 */ /* 0x000ee400080010ff */
[----:B---3--:R-:W-:Y:S05]  /*81e0*/  @!P0 BRA `(.L_x_146) ;  /* 0xfffffffc00f08947 */ /* 0x008fea000383ffff */
[----:B------:R-:W-:Y:S05]  /*81f0*/  BRA `(.L_x_147) ;  /* 0xffffffc800187947 */ /* 0x000fea000383ffff */
.L_x_85:
[----:B------:R-:W-:-:S07]  /*8200*/  MOV R0, UR21 ;  /* 0x0000001500007c02 */ /* 0x000fce0008000f00 */
.L_x_148:
[----:B---3--:R3:W4:Y:S02]  /*8210*/  SYNCS.PHASECHK.TRANS64.TRYWAIT P0, [R0+URZ+0x60], R2 ;  /* 0x00006002000075a7 */ /* 0x00872400080011ff */
[----:B----4-:R-:W-:Y:S05]  /*8220*/  @!P0 NANOSLEEP.SYNCS 0x989680 ;  /* 0x009896800000895d */ /* 0x010fea0003900000 */
[----:B------:R-:W4:Y:S02]  /*8230*/  @!P0 SYNCS.PHASECHK.TRANS64 P0, [R0+URZ+0x60], R2 ;  /* 0x00006002000085a7 */ /* 0x000f2400080010ff */
[----:B----4-:R-:W-:Y:S05]  /*8240*/  @!P0 BRA `(.L_x_148) ;  /* 0xfffffffc00f08947 */ /* 0x010fea000383ffff */
[----:B------:R-:W-:Y:S05]  /*8250*/  BRA `(.L_x_149) ;  /* 0xffffffc8008c7947 */ /* 0x000fea000383ffff */
.L_x_87:
[----:B-1----:R1:W2:Y:S02]  /*8260*/  SYNCS.PHASECHK.TRANS64.TRYWAIT P0, [R3+URZ+0x80], R0 ;  /* 0x00008000030075a7 */ /* 0x0022a400080011ff */
[----:B--2---:R-:W-:Y:S05]  /*8270*/  @!P0 NANOSLEEP.SYNCS 0x989680 ;  /* 0x009896800000895d */ /* 0x004fea0003900000 */
[----:B------:R-:W2:Y:S02]  /*8280*/  @!P0 SYNCS.PHASECHK.TRANS64 P0, [R3+URZ+0x80], R0 ;  /* 0x00008000030085a7 */ /* 0x000ea400080010ff */
[----:B--2---:R-:W-:Y:S05]  /*8290*/  @!P0 BRA `(.L_x_87) ;  /* 0xfffffffc00f08947 */ /* 0x004fea000383ffff */
[----:B------:R-:W-:Y:S05]  /*82a0*/  BRA `(.L_x_150) ;  /* 0xffffffcc004c7947 */ /* 0x000fea000383ffff */
.L_x_98:
[----:B-1----:R1:W2:Y:S02]  /*82b0*/  SYNCS.PHASECHK.TRANS64.TRYWAIT P1, [R3+URZ+0x50], R0 ;  /* 0x00005000030075a7 */ /* 0x0022a400080211ff */
[----:B--2---:R-:W-:Y:S05]  /*82c0*/  @!P1 NANOSLEEP.SYNCS 0x989680 ;  /* 0x009896800000995d */ /* 0x004fea0003900000 */
[----:B------:R-:W2:Y:S02]  /*82d0*/  @!P1 SYNCS.PHASECHK.TRANS64 P1, [R3+URZ+0x50], R0 ;  /* 0x00005000030095a7 */ /* 0x000ea400080210ff */
[----:B--2---:R-:W-:Y:S05]  /*82e0*/  @!P1 BRA `(.L_x_98) ;  /* 0xfffffffc00f09947 */ /* 0x004fea000383ffff */
[----:B------:R-:W-:Y:S05]  /*82f0*/  BRA `(.L_x_97) ;  /* 0xffffffd800bc7947 */ /* 0x000fea000383ffff */
.L_x_100:
[----:B-1----:R1:W2:Y:S02]  /*8300*/  SYNCS.PHASECHK.TRANS64.TRYWAIT P0, [R43+URZ+0xa0], R4 ;  /* 0x0000a0042b0075a7 */ /* 0x0022a400080011ff */
[----:B--2---:R-:W-:Y:S05]  /*8310*/  @!P0 NANOSLEEP.SYNCS 0x989680 ;  /* 0x009896800000895d */ /* 0x004fea0003900000 */
[----:B------:R-:W2:Y:S02]  /*8320*/  @!P0 SYNCS.PHASECHK.TRANS64 P0, [R43+URZ+0xa0], R4 ;  /* 0x0000a0042b0085a7 */ /* 0x000ea400080010ff */
[----:B--2---:R-:W-:Y:S05]  /*8330*/  @!P0 BRA `(.L_x_100) ;  /* 0xfffffffc00f08947 */ /* 0x004fea000383ffff */
[----:B------:R-:W-:Y:S05]  /*8340*/  BRA `(.L_x_99) ;  /* 0xffffffdc00107947 */ /* 0x000fea000383ffff */
.L_x_108:
[----:B--2---:R2:W3:Y:S02]  /*8350*/  SYNCS.PHASECHK.TRANS64.TRYWAIT P0, [R3+URZ+0x50], R0 ;  /* 0x00005000030075a7 */ /* 0x0044e400080011ff */
[----:B---3--:R-:W-:Y:S05]  /*8360*/  @!P0 NANOSLEEP.SYNCS 0x989680 ;  /* 0x009896800000895d */ /* 0x008fea0003900000 */
[----:B------:R-:W3:Y:S02]  /*8370*/  @!P0 SYNCS.PHASECHK.TRANS64 P0, [R3+URZ+0x50], R0 ;  /* 0x00005000030085a7 */ /* 0x000ee400080010ff */
[----:B---3--:R-:W-:Y:S05]  /*8380*/  @!P0 BRA `(.L_x_108) ;  /* 0xfffffffc00f08947 */ /* 0x008fea000383ffff */
[----:B------:R-:W-:Y:S05]  /*8390*/  BRA `(.L_x_107) ;  /* 0xffffffe800047947 */ /* 0x000fea000383ffff */
        .weak           $__internal_0_$__cuda_sm10x_tcgen05_guardrail_trap_col_being_dealloced_not_returned_by_alloc
        .type           $__internal_0_$__cuda_sm10x_tcgen05_guardrail_trap_col_being_dealloced_not_returned_by_alloc,@function
        .size           $__internal_0_$__cuda_sm10x_tcgen05_guardrail_trap_col_being_dealloced_not_returned_by_alloc,($__internal_1_$__cuda_sm10x_tcgen05_guardrail_trap_phase_invalid_during_alloc - $__internal_0_$__cuda_sm10x_tcgen05_guardrail_trap_col_being_dealloced_not_returned_by_alloc)
$__internal_0_$__cuda_sm10x_tcgen05_guardrail_trap_col_being_dealloced_not_returned_by_alloc:
[----:B------:R-:W-:Y:S05]  /*83a0*/  BPT.TRAP 0x1 ;  /* 0x000000040000795c */ /* 0x000fea0000300000 */
[----:B------:R-:W-:-:S04]  /*83b0*/  HFMA2 R3, -RZ, RZ, 0, 0 ;  /* 0x00000000ff037431 */ /* 0x000fc800000001ff */
[----:B------:R-:W-:Y:S05]  /*83c0*/  RET.REL.NODEC R2 `(_ZN7cutlass13device_kernelINS_4gemm6kernel13GemmUniversalIN4cute5tupleIJiiiiEEENS1_10collective13CollectiveMmaINS1_35MainloopSm100TmaUmmaWarpSpecializedILi5ELi2ELi4ENS5_IJNS4_1CILi2EEENSA_ILi1EEESC_EEEEENS5_IJNSA_ILi64EEENSA_ILi128EEESG_EEEaNS5_IJlSC_lEEEaSI_NS4_8TiledMMAINS4_8MMA_AtomIJNS4_15SM100_MMA_S8_SSIaaiLi64ELi128ELNS4_4UMMA5MajorE0ELSN_0ELNSM_8SaturateE0EEEEEENS4_6LayoutINS5_IJSC_SC_SC_EEENS5_IJNSA_ILi0EEEST_ST_EEEEENS5_IJNS4_10UnderscoreESW_SW_EEEEENS4_13SM90_TMA_LOADENS4_14ComposedLayoutINS4_7SwizzleILi3ELi4ELi3EEENS4_18smem_ptr_flag_bitsILi8EEENSR_INS5_IJNSA_ILi8EEESG_EEENS5_IJSG_SC_EEEEEEEvNS4_8identityENS4_23SM90_TMA_LOAD_MULTICASTES19_vS1A_EENS_8epilogue10collective18CollectiveEpilogueINS1D_23Sm100TmaWarpSpecializedILi2ELi2ELi32ELb0ELb0EEEJSH_NS5_IJNSR_ISF_SC_EES1I_EEEaSI_aSI_NS1D_6fusion15FusionCallbacksIS1H_NS1K_17LinearCombinationIaiaiLNS_15FloatRoundStyleE2EEESH_S1J_JEEENS4_5SM1004TMEM4LOAD26SM100_TMEM_LOAD_16dp32b32xESZ_NS10_INS11_ILi2ELi4ELi3EEES14_NSR_INS5_IJS15_SF_EEENS5_IJSF_SC_EEEEEEENS4_39AutoVectorizingCopyWithAssumedAlignmentILi128EEENS4_14SM90_TMA_STOREES1Y_S20_S20_EEEvvEEEEvNT_6ParamsE) ;  /* 0xffffff7c020c7950 */ /* 0x000fea0003c3ffff */
        .weak           $__internal_1_$__cuda_sm10x_tcgen05_guardrail_trap_phase_invalid_during_alloc
        .type           $__internal_1_$__cuda_sm10x_tcgen05_guardrail_trap_phase_invalid_during_alloc,@function
        .size           $__internal_1_$__cuda_sm10x_tcgen05_guardrail_trap_phase_invalid_during_alloc,($__internal_2_$__cuda_sm10x_tcgen05_guardrail_trap_unallocated_columns_being_dealloced - $__internal_1_$__cuda_sm10x_tcgen05_guardrail_trap_phase_invalid_during_alloc)
$__internal_1_$__cuda_sm10x_tcgen05_guardrail_trap_phase_invalid_during_alloc:
[----:B------:R-:W-:Y:S05]  /*83d0*/  BPT.TRAP 0x1 ;  /* 0x000000040000795c */ /* 0x000fea0000300000 */
[----:B------:R-:W-:-:S04]  /*83e0*/  MOV R5, 0x0 ;  /* 0x0000000000057802 */ /* 0x000fc80000000f00 */
[----:B------:R-:W-:Y:S05]  /*83f0*/  RET.REL.NODEC R4 `(_ZN7cutlass13device_kernelINS_4gemm6kernel13GemmUniversalIN4cute5tupleIJiiiiEEENS1_10collective13CollectiveMmaINS1_35MainloopSm100TmaUmmaWarpSpecializedILi5ELi2ELi4ENS5_IJNS4_1CILi2EEENSA_ILi1EEESC_EEEEENS5_IJNSA_ILi64EEENSA_ILi128EEESG_EEEaNS5_IJlSC_lEEEaSI_NS4_8TiledMMAINS4_8MMA_AtomIJNS4_15SM100_MMA_S8_SSIaaiLi64ELi128ELNS4_4UMMA5MajorE0ELSN_0ELNSM_8SaturateE0EEEEEENS4_6LayoutINS5_IJSC_SC_SC_EEENS5_IJNSA_ILi0EEEST_ST_EEEEENS5_IJNS4_10UnderscoreESW_SW_EEEEENS4_13SM90_TMA_LOADENS4_14ComposedLayoutINS4_7SwizzleILi3ELi4ELi3EEENS4_18smem_ptr_flag_bitsILi8EEENSR_INS5_IJNSA_ILi8EEESG_EEENS5_IJSG_SC_EEEEEEEvNS4_8identityENS4_23SM90_TMA_LOAD_MULTICASTES19_vS1A_EENS_8epilogue10collective18CollectiveEpilogueINS1D_23Sm100TmaWarpSpecializedILi2ELi2ELi32ELb0ELb0EEEJSH_NS5_IJNSR_ISF_SC_EES1I_EEEaSI_aSI_NS1D_6fusion15FusionCallbacksIS1H_NS1K_17LinearCombinationIaiaiLNS_15FloatRoundStyleE2EEESH_S1J_JEEENS4_5SM1004TMEM4LOAD26SM100_TMEM_LOAD_16dp32b32xESZ_NS10_INS11_ILi2ELi4ELi3EEES14_NSR_INS5_IJS15_SF_EEENS5_IJSF_SC_EEEEEEENS4_39AutoVectorizingCopyWithAssumedAlignmentILi128EEENS4_14SM90_TMA_STOREES1Y_S20_S20_EEEvvEEEEvNT_6ParamsE) ;  /* 0xffffff7c04007950 */ /* 0x000fea0003c3ffff */
        .weak           $__internal_2_$__cuda_sm10x_tcgen05_guardrail_trap_unallocated_columns_being_dealloced
        .type           $__internal_2_$__cuda_sm10x_tcgen05_guardrail_trap_unallocated_columns_being_dealloced,@function
        .size           $__internal_2_$__cuda_sm10x_tcgen05_guardrail_trap_unallocated_columns_being_dealloced,(.L_x_152 - $__internal_2_$__cuda_sm10x_tcgen05_guardrail_trap_unallocated_columns_being_dealloced)
$__internal_2_$__cuda_sm10x_tcgen05_guardrail_trap_unallocated_columns_being_dealloced:
[----:B------:R-:W-:Y:S05]  /*8400*/  BPT.TRAP 0x1 ;  /* 0x000000040000795c */ /* 0x000fea0000300000 */
[----:B------:R-:W-:-:S04]  /*8410*/  HFMA2 R3, -RZ, RZ, 0, 0 ;  /* 0x00000000ff037431 */ /* 0x000fc800000001ff */
[----:B------:R-:W-:Y:S05]  /*8420*/  RET.REL.NODEC R2 `(_ZN7cutlass13device_kernelINS_4gemm6kernel13GemmUniversalIN4cute5tupleIJiiiiEEENS1_10collective13CollectiveMmaINS1_35MainloopSm100TmaUmmaWarpSpecializedILi5ELi2ELi4ENS5_IJNS4_1CILi2EEENSA_ILi1EEESC_EEEEENS5_IJNSA_ILi64EEENSA_ILi128EEESG_EEEaNS5_IJlSC_lEEEaSI_NS4_8TiledMMAINS4_8MMA_AtomIJNS4_15SM100_MMA_S8_SSIaaiLi64ELi128ELNS4_4UMMA5MajorE0ELSN_0ELNSM_8SaturateE0EEEEEENS4_6LayoutINS5_IJSC_SC_SC_EEENS5_IJNSA_ILi0EEEST_ST_EEEEENS5_IJNS4_10UnderscoreESW_SW_EEEEENS4_13SM90_TMA_LOADENS4_14ComposedLayoutINS4_7SwizzleILi3ELi4ELi3EEENS4_18smem_ptr_flag_bitsILi8EEENSR_INS5_IJNSA_ILi8EEESG_EEENS5_IJSG_SC_EEEEEEEvNS4_8identityENS4_23SM90_TMA_LOAD_MULTICASTES19_vS1A_EENS_8epilogue10collective18CollectiveEpilogueINS1D_23Sm100TmaWarpSpecializedILi2ELi2ELi32ELb0ELb0EEEJSH_NS5_IJNSR_ISF_SC_EES1I_EEEaSI_aSI_NS1D_6fusion15FusionCallbacksIS1H_NS1K_17LinearCombinationIaiaiLNS_15FloatRoundStyleE2EEESH_S1J_JEEENS4_5SM1004TMEM4LOAD26SM100_TMEM_LOAD_16dp32b32xESZ_NS10_INS11_ILi2ELi4ELi3EEES14_NSR_INS5_IJS15_SF_EEENS5_IJSF_SC_EEEEEEENS4_39AutoVectorizingCopyWithAssumedAlignmentILi128EEENS4_14SM90_TMA_STOREES1Y_S20_S20_EEEvvEEEEvNT_6ParamsE) ;  /* 0xffffff7802f47950 */ /* 0x000fea0003c3ffff */
.L_x_151:
[----:B------:R-:W-:-:S00]  /*8430*/  BRA `(.L_x_151) ;  /* 0xfffffffc00fc7947 */ /* 0x000fc0000383ffff */
[----:B------:R-:W-:-:S00]  /*8440*/  NOP ;  /* 0x0000000000007918 */ /* 0x000fc00000000000 */
        /* <DEDUP_REMOVED lines=11> */
.L_x_152:


//--------------------- .nv.global.init           --------------------------
	.section	.nv.global.init,"aw",@progbits
.nv.global.init:
	.type		$str$27,@object
	.size		$str$27,($str$28 - $str$27)
$str$27:
        /*0000*/ 	.byte	0x28, 0x61, 0x64, 0x64, 0x72, 0x65, 0x73, 0x73, 0x20, 0x26, 0x20, 0x6d, 0x61, 0x73, 0x6b, 0x29
        /*0010*/ 	.byte	0x20, 0x3d, 0x3d, 0x20, 0x30, 0x00
	.type		$str$28,@object
	.size		$str$28,($str$26 - $str$28)
$str$28:
        /*0016*/ 	.byte	0x2f, 0x74, 0x6d, 0x70, 0x2f, 0x63, 0x75, 0x74, 0x6c, 0x61, 0x73, 0x73, 0x5f, 0x73, 0x77, 0x65
        /*0026*/ 	.byte	0x65, 0x70, 0x5f, 0x73, 0x72, 0x63, 0x2f, 0x69, 0x6e, 0x63, 0x6c, 0x75, 0x64, 0x65, 0x2f, 0x63
        /*0036*/ 	.byte	0x75, 0x74, 0x65, 0x2f, 0x70, 0x6f, 0x69, 0x6e, 0x74, 0x65, 0x72, 0x5f, 0x66, 0x6c, 0x61, 0x67
        /*0046*/ 	.byte	0x67, 0x65, 0x64, 0x2e, 0x68, 0x70, 0x70, 0x00
	.type		$str$26,@object
	.size		$str$26,($str$25 - $str$26)
$str$26:
        /*004e*/ 	.byte	0x2f, 0x74, 0x6d, 0x70, 0x2f, 0x63, 0x75, 0x74, 0x6c, 0x61, 0x73, 0x73, 0x5f, 0x73, 0x77, 0x65
        /*005e*/ 	.byte	0x65, 0x70, 0x5f, 0x73, 0x72, 0x63, 0x2f, 0x69, 0x6e, 0x63, 0x6c, 0x75, 0x64, 0x65, 0x2f, 0x63
        /*006e*/ 	.byte	0x75, 0x74, 0x65, 0x2f, 0x61, 0x74, 0x6f, 0x6d, 0x2f, 0x63, 0x6f, 0x70, 0x79, 0x5f, 0x74, 0x72
        /*007e*/ 	.byte	0x61, 0x69, 0x74, 0x73, 0x5f, 0x73, 0x6d, 0x31, 0x30, 0x30, 0x2e, 0x68, 0x70, 0x70, 0x00
	.type		$str$25,@object
	.size		$str$25,(__unnamed_1 - $str$25)
$str$25:
        /*008d*/ 	.byte	0x28, 0x28, 0x75, 0x69, 0x6e, 0x74, 0x33, 0x32, 0x5f, 0x74, 0x28, 0x74, 0x68, 0x72, 0x65, 0x61
        /*009d*/ 	.byte	0x64, 0x49, 0x64, 0x78, 0x2e, 0x78, 0x29, 0x20, 0x2f, 0x20, 0x33, 0x32, 0x29, 0x20, 0x25, 0x20
        /*00ad*/ 	.byte	0x34, 0x29, 0x20, 0x3d, 0x3d, 0x20, 0x28, 0x28, 0x28, 0x74, 0x6d, 0x65, 0x6d, 0x5f, 0x61, 0x64
        /*00bd*/ 	.byte	0x64, 0x72, 0x20, 0x3e, 0x3e, 0x20, 0x31, 0x36, 0x29, 0x20, 0x2f, 0x20, 0x33, 0x32, 0x29, 0x20
        /*00cd*/ 	.byte	0x25, 0x20, 0x34, 0x29, 0x00
	.type		__unnamed_1,@object
	.size		__unnamed_1,(__unnamed_2 - __unnamed_1)
__unnamed_1:
        /*00d2*/ 	.byte	0x61, 0x75, 0x74, 0x6f, 0x20, 0x63, 0x75, 0x74, 0x65, 0x3a, 0x3a, 0x61, 0x73, 0x5f, 0x70, 0x6f
        /* <DEDUP_REMOVED lines=24> */
        /*0262*/ 	.byte	0x00
	.type		__unnamed_2,@object
	.size		__unnamed_2,(.L_2 - __unnamed_2)
__unnamed_2:
        /* <DEDUP_REMOVED lines=41> */
.L_2:


//--------------------- .nv.shared._ZN7cutlass13device_kernelINS_4gemm6kernel13GemmUniversalIN4cute5tupleIJiiiiEEENS1_10collective13CollectiveMmaINS1_35MainloopSm100TmaUmmaWarpSpecializedILi5ELi2ELi4ENS5_IJNS4_1CILi2EEENSA_ILi1EEESC_EEEEENS5_IJNSA_ILi64EEENSA_ILi128EEESG_EEEaNS5_IJlSC_lEEEaSI_NS4_8TiledMMAINS4_8MMA_AtomIJNS4_15SM100_MMA_S8_SSIaaiLi64ELi128ELNS4_4UMMA5MajorE0ELSN_0ELNSM_8SaturateE0EEEEEENS4_6LayoutINS5_IJSC_SC_SC_EEENS5_IJNSA_ILi0EEEST_ST_EEEEENS5_IJNS4_10UnderscoreESW_SW_EEEEENS4_13SM90_TMA_LOADENS4_14ComposedLayoutINS4_7SwizzleILi3ELi4ELi3EEENS4_18smem_ptr_flag_bitsILi8EEENSR_INS5_IJNSA_ILi8EEESG_EEENS5_IJSG_SC_EEEEEEEvNS4_8identityENS4_23SM90_TMA_LOAD_MULTICASTES19_vS1A_EENS_8epilogue10collective18CollectiveEpilogueINS1D_23Sm100TmaWarpSpecializedILi2ELi2ELi32ELb0ELb0EEEJSH_NS5_IJNSR_ISF_SC_EES1I_EEEaSI_aSI_NS1D_6fusion15FusionCallbacksIS1H_NS1K_17LinearCombinationIaiaiLNS_15FloatRoundStyleE2EEESH_S1J_JEEENS4_5SM1004TMEM4LOAD26SM100_TMEM_LOAD_16dp32b32xESZ_NS10_INS11_ILi2ELi4ELi3EEES14_NSR_INS5_IJS15_SF_EEENS5_IJSF_SC_EEEEEEENS4_39AutoVectorizingCopyWithAssumedAlignmentILi128EEENS4_14SM90_TMA_STOREES1Y_S20_S20_EEEvvEEEEvNT_6ParamsE --------------------------
	.section	.nv.shared._ZN7cutlass13device_kernelINS_4gemm6kernel13GemmUniversalIN4cute5tupleIJiiiiEEENS1_10collective13CollectiveMmaINS1_35MainloopSm100TmaUmmaWarpSpecializedILi5ELi2ELi4ENS5_IJNS4_1CILi2EEENSA_ILi1EEESC_EEEEENS5_IJNSA_ILi64EEENSA_ILi128EEESG_EEEaNS5_IJlSC_lEEEaSI_NS4_8TiledMMAINS4_8MMA_AtomIJNS4_15SM100_MMA_S8_SSIaaiLi64ELi128ELNS4_4UMMA5MajorE0ELSN_0ELNSM_8SaturateE0EEEEEENS4_6LayoutINS5_IJSC_SC_SC_EEENS5_IJNSA_ILi0EEEST_ST_EEEEENS5_IJNS4_10UnderscoreESW_SW_EEEEENS4_13SM90_TMA_LOADENS4_14ComposedLayoutINS4_7SwizzleILi3ELi4ELi3EEENS4_18smem_ptr_flag_bitsILi8EEENSR_INS5_IJNSA_ILi8EEESG_EEENS5_IJSG_SC_EEEEEEEvNS4_8identityENS4_23SM90_TMA_LOAD_MULTICASTES19_vS1A_EENS_8epilogue10collective18CollectiveEpilogueINS1D_23Sm100TmaWarpSpecializedILi2ELi2ELi32ELb0ELb0EEEJSH_NS5_IJNSR_ISF_SC_EES1I_EEEaSI_aSI_NS1D_6fusion15FusionCallbacksIS1H_NS1K_17LinearCombinationIaiaiLNS_15FloatRoundStyleE2EEESH_S1J_JEEENS4_5SM1004TMEM4LOAD26SM100_TMEM_LOAD_16dp32b32xESZ_NS10_INS11_ILi2ELi4ELi3EEES14_NSR_INS5_IJS15_SF_EEENS5_IJSF_SC_EEEEEEENS4_39AutoVectorizingCopyWithAssumedAlignmentILi128EEENS4_14SM90_TMA_STOREES1Y_S20_S20_EEEvvEEEEvNT_6ParamsE,"aw",@nobits
	.sectionflags	@""
	.align	16
	.zero		1024


//--------------------- .nv.shared.reserved.0     --------------------------
	.section	.nv.shared.reserved.0,"aw",@nobits
	.weak		__nv_reservedSMEM_offset_0_alias
	.size		__nv_reservedSMEM_offset_0_alias, 0, 64
	.other		__nv_reservedSMEM_offset_0_alias,@"STO_CUDA_RESERVED_SHARED STV_DEFAULT"
__nv_reservedSMEM_offset_0_alias:
	.zero		0
.nv.shared.reserved.0:
	.zero		64
	.weak		__nv_reservedSMEM_tcgen05_partition
	.type		__nv_reservedSMEM_tcgen05_partition,@object
	.size		__nv_reservedSMEM_tcgen05_partition,(.L_0 - __nv_reservedSMEM_tcgen05_partition)
__nv_reservedSMEM_tcgen05_partition:
	.zero		32
.L_0:


//--------------------- .nv.global                --------------------------
	.section	.nv.global,"aw",@nobits
.nv.global:
	.type		_ZN40_INTERNAL_88c8f951_4_k_cu_19cdc316_107274cute1_E,@object
	.size		_ZN40_INTERNAL_88c8f951_4_k_cu_19cdc316_107274cute1_E,(_ZN40_INTERNAL_88c8f951_4_k_cu_19cdc316_107274cuda3std3__45__cpo6cbeginE - _ZN40_INTERNAL_88c8f951_4_k_cu_19cdc316_107274cute1_E)
_ZN40_INTERNAL_88c8f951_4_k_cu_19cdc316_107274cute1_E:
	.zero		1
	.type		_ZN40_INTERNAL_88c8f951_4_k_cu_19cdc316_107274cuda3std3__45__cpo6cbeginE,@object
	.size		_ZN40_INTERNAL_88c8f951_4_k_cu_19cdc316_107274cuda3std3__45__cpo6cbeginE,(_ZN40_INTERNAL_88c8f951_4_k_cu_19cdc316_107274cuda3std3__48in_placeE - _ZN40_INTERNAL_88c8f951_4_k_cu_19cdc316_107274cuda3std3__45__cpo6cbeginE)
_ZN40_INTERNAL_88c8f951_4_k_cu_19cdc316_107274cuda3std3__45__cpo6cbeginE:
	.zero		1
	.type		_ZN40_INTERNAL_88c8f951_4_k_cu_19cdc316_107274cuda3std3__48in_placeE,@object
	.size		_ZN40_INTERNAL_88c8f951_4_k_cu_19cdc316_107274cuda3std3__48in_placeE,(_ZN40_INTERNAL_88c8f951_4_k_cu_19cdc316_107274cuda3std6ranges3__45__cpo9iter_moveE - _ZN40_INTERNAL_88c8f951_4_k_cu_19cdc316_107274cuda3std3__48in_placeE)
_ZN40_INTERNAL_88c8f951_4_k_cu_19cdc316_107274cuda3std3__48in_placeE:
	.zero		1
	.type		_ZN40_INTERNAL_88c8f951_4_k_cu_19cdc316_107274cuda3std6ranges3__45__cpo9iter_moveE,@object
	.size		_ZN40_INTERNAL_88c8f951_4_k_cu_19cdc316_107274cuda3std6ranges3__45__cpo9iter_moveE,(_ZN40_INTERNAL_88c8f951_4_k_cu_19cdc316_107274cuda3std3__45__cpo5beginE - _ZN40_INTERNAL_88c8f951_4_k_cu_19cdc316_107274cuda3std6ranges3__45__cpo9iter_moveE)
_ZN40_INTERNAL_88c8f951_4_k_cu_19cdc316_107274cuda3std6ranges3__45__cpo9iter_moveE:
	.zero		1
	.type		_ZN40_INTERNAL_88c8f951_4_k_cu_19cdc316_107274cuda3std3__45__cpo5beginE,@object
	.size		_ZN40_INTERNAL_88c8f951_4_k_cu_19cdc316_107274cuda3std3__45__cpo5beginE,(_ZN40_INTERNAL_88c8f951_4_k_cu_19cdc316_107274cuda3std3__442_GLOBAL__N__88c8f951_4_k_cu_19cdc316_107276ignoreE - _ZN40_INTERNAL_88c8f951_4_k_cu_19cdc316_107274cuda3std3__45__cpo5beginE)
_ZN40_INTERNAL_88c8f951_4_k_cu_19cdc316_107274cuda3std3__45__cpo5beginE:
	.zero		1
	.type		_ZN40_INTERNAL_88c8f951_4_k_cu_19cdc316_107274cuda3std3__442_GLOBAL__N__88c8f951_4_k_cu_19cdc316_107276ignoreE,@object
	.size		_ZN40_INTERNAL_88c8f951_4_k_cu_19cdc316_107274cuda3std3__442_GLOBAL__N__88c8f951_4_k_cu_19cdc316_107276ignoreE,(_ZN40_INTERNAL_88c8f951_4_k_cu_19cdc316_107274cute7productE - _ZN40_INTERNAL_88c8f951_4_k_cu_19cdc316_107274cuda3std3__442_GLOBAL__N__88c8f951_4_k_cu_19cdc316_107276ignoreE)
_ZN40_INTERNAL_88c8f951_4_k_cu_19cdc316_107274cuda3std3__442_GLOBAL__N__88c8f951_4_k_cu_19cdc316_107276ignoreE:
	.zero		1
	.type		_ZN40_INTERNAL_88c8f951_4_k_cu_19cdc316_107274cute7productE,@object
	.size		_ZN40_INTERNAL_88c8f951_4_k_cu_19cdc316_107274cute7productE,(_ZN40_INTERNAL_88c8f951_4_k_cu_19cdc316_107274cuda3std3__45__cpo3endE - _ZN40_INTERNAL_88c8f951_4_k_cu_19cdc316_107274cute7productE)
_ZN40_INTERNAL_88c8f951_4_k_cu_19cdc316_107274cute7productE:
	.zero		1
	.type		_ZN40_INTERNAL_88c8f951_4_k_cu_19cdc316_107274cuda3std3__45__cpo3endE,@object
	.size		_ZN40_INTERNAL_88c8f951_4_k_cu_19cdc316_107274cuda3std3__45__cpo3endE,(_ZN40_INTERNAL_88c8f951_4_k_cu_19cdc316_107274cuda3std3__419piecewise_constructE - _ZN40_INTERNAL_88c8f951_4_k_cu_19cdc316_107274cuda3std3__45__cpo3endE)
_ZN40_INTERNAL_88c8f951_4_k_cu_19cdc316_107274cuda3std3__45__cpo3endE:
	.zero		1
	.type		_ZN40_INTERNAL_88c8f951_4_k_cu_19cdc316_107274cuda3std3__419piecewise_constructE,@object
	.size		_ZN40_INTERNAL_88c8f951_4_k_cu_19cdc316_107274cuda3std3__419piecewise_constructE,(_ZN40_INTERNAL_88c8f951_4_k_cu_19cdc316_107274cuda3std3__45__cpo4cendE - _ZN40_INTERNAL_88c8f951_4_k_cu_19cdc316_107274cuda3std3__419piecewise_constructE)
_ZN40_INTERNAL_88c8f951_4_k_cu_19cdc316_107274cuda3std3__419piecewise_constructE:
	.zero		1
	.type		_ZN40_INTERNAL_88c8f951_4_k_cu_19cdc316_107274cuda3std3__45__cpo4cendE,@object
	.size		_ZN40_INTERNAL_88c8f951_4_k_cu_19cdc316_107274cuda3std3__45__cpo4cendE,(_ZN40_INTERNAL_88c8f951_4_k_cu_19cdc316_107274cuda3std6ranges3__45__cpo4swapE - _ZN40_INTERNAL_88c8f951_4_k_cu_19cdc316_107274cuda3std3__45__cpo4cendE)
_ZN40_INTERNAL_88c8f951_4_k_cu_19cdc316_107274cuda3std3__45__cpo4cendE:
	.zero		1
	.type		_ZN40_INTERNAL_88c8f951_4_k_cu_19cdc316_107274cuda3std6ranges3__45__cpo4swapE,@object
	.size		_ZN40_INTERNAL_88c8f951_4_k_cu_19cdc316_107274cuda3std6ranges3__45__cpo4swapE,(.L_10 - _ZN40_INTERNAL_88c8f951_4_k_cu_19cdc316_107274cuda3std6ranges3__45__cpo4swapE)
_ZN40_INTERNAL_88c8f951_4_k_cu_19cdc316_107274cuda3std6ranges3__45__cpo4swapE:
	.zero		1
.L_10:


//--------------------- .nv.constant0._ZN7cutlass13device_kernelINS_4gemm6kernel13GemmUniversalIN4cute5tupleIJiiiiEEENS1_10collective13CollectiveMmaINS1_35MainloopSm100TmaUmmaWarpSpecializedILi5ELi2ELi4ENS5_IJNS4_1CILi2EEENSA_ILi1EEESC_EEEEENS5_IJNSA_ILi64EEENSA_ILi128EEESG_EEEaNS5_IJlSC_lEEEaSI_NS4_8TiledMMAINS4_8MMA_AtomIJNS4_15SM100_MMA_S8_SSIaaiLi64ELi128ELNS4_4UMMA5MajorE0ELSN_0ELNSM_8SaturateE0EEEEEENS4_6LayoutINS5_IJSC_SC_SC_EEENS5_IJNSA_ILi0EEEST_ST_EEEEENS5_IJNS4_10UnderscoreESW_SW_EEEEENS4_13SM90_TMA_LOADENS4_14ComposedLayoutINS4_7SwizzleILi3ELi4ELi3EEENS4_18smem_ptr_flag_bitsILi8EEENSR_INS5_IJNSA_ILi8EEESG_EEENS5_IJSG_SC_EEEEEEEvNS4_8identityENS4_23SM90_TMA_LOAD_MULTICASTES19_vS1A_EENS_8epilogue10collective18CollectiveEpilogueINS1D_23Sm100TmaWarpSpecializedILi2ELi2ELi32ELb0ELb0EEEJSH_NS5_IJNSR_ISF_SC_EES1I_EEEaSI_aSI_NS1D_6fusion15FusionCallbacksIS1H_NS1K_17LinearCombinationIaiaiLNS_15FloatRoundStyleE2EEESH_S1J_JEEENS4_5SM1004TMEM4LOAD26SM100_TMEM_LOAD_16dp32b32xESZ_NS10_INS11_ILi2ELi4ELi3EEES14_NSR_INS5_IJS15_SF_EEENS5_IJSF_SC_EEEEEEENS4_39AutoVectorizingCopyWithAssumedAlignmentILi128EEENS4_14SM90_TMA_STOREES1Y_S20_S20_EEEvvEEEEvNT_6ParamsE --------------------------
	.section	.nv.constant0._ZN7cutlass13device_kernelINS_4gemm6kernel13GemmUniversalIN4cute5tupleIJiiiiEEENS1_10collective13CollectiveMmaINS1_35MainloopSm100TmaUmmaWarpSpecializedILi5ELi2ELi4ENS5_IJNS4_1CILi2EEENSA_ILi1EEESC_EEEEENS5_IJNSA_ILi64EEENSA_ILi128EEESG_EEEaNS5_IJlSC_lEEEaSI_NS4_8TiledMMAINS4_8MMA_AtomIJNS4_15SM100_MMA_S8_SSIaaiLi64ELi128ELNS4_4UMMA5MajorE0ELSN_0ELNSM_8SaturateE0EEEEEENS4_6LayoutINS5_IJSC_SC_SC_EEENS5_IJNSA_ILi0EEEST_ST_EEEEENS5_IJNS4_10UnderscoreESW_SW_EEEEENS4_13SM90_TMA_LOADENS4_14ComposedLayoutINS4_7SwizzleILi3ELi4ELi3EEENS4_18smem_ptr_flag_bitsILi8EEENSR_INS5_IJNSA_ILi8EEESG_EEENS5_IJSG_SC_EEEEEEEvNS4_8identityENS4_23SM90_TMA_LOAD_MULTICASTES19_vS1A_EENS_8epilogue10collective18CollectiveEpilogueINS1D_23Sm100TmaWarpSpecializedILi2ELi2ELi32ELb0ELb0EEEJSH_NS5_IJNSR_ISF_SC_EES1I_EEEaSI_aSI_NS1D_6fusion15FusionCallbacksIS1H_NS1K_17LinearCombinationIaiaiLNS_15FloatRoundStyleE2EEESH_S1J_JEEENS4_5SM1004TMEM4LOAD26SM100_TMEM_LOAD_16dp32b32xESZ_NS10_INS11_ILi2ELi4ELi3EEES14_NSR_INS5_IJS15_SF_EEENS5_IJSF_SC_EEEEEEENS4_39AutoVectorizingCopyWithAssumedAlignmentILi128EEENS4_14SM90_TMA_STOREES1Y_S20_S20_EEEvvEEEEvNT_6ParamsE,"a",@progbits
	.sectionflags	@""
	.align	4
.nv.constant0._ZN7cutlass13device_kernelINS_4gemm6kernel13GemmUniversalIN4cute5tupleIJiiiiEEENS1_10collective13CollectiveMmaINS1_35MainloopSm100TmaUmmaWarpSpecializedILi5ELi2ELi4ENS5_IJNS4_1CILi2EEENSA_ILi1EEESC_EEEEENS5_IJNSA_ILi64EEENSA_ILi128EEESG_EEEaNS5_IJlSC_lEEEaSI_NS4_8TiledMMAINS4_8MMA_AtomIJNS4_15SM100_MMA_S8_SSIaaiLi64ELi128ELNS4_4UMMA5MajorE0ELSN_0ELNSM_8SaturateE0EEEEEENS4_6LayoutINS5_IJSC_SC_SC_EEENS5_IJNSA_ILi0EEEST_ST_EEEEENS5_IJNS4_10UnderscoreESW_SW_EEEEENS4_13SM90_TMA_LOADENS4_14ComposedLayoutINS4_7SwizzleILi3ELi4ELi3EEENS4_18smem_ptr_flag_bitsILi8EEENSR_INS5_IJNSA_ILi8EEESG_EEENS5_IJSG_SC_EEEEEEEvNS4_8identityENS4_23SM90_TMA_LOAD_MULTICASTES19_vS1A_EENS_8epilogue10collective18CollectiveEpilogueINS1D_23Sm100TmaWarpSpecializedILi2ELi2ELi32ELb0ELb0EEEJSH_NS5_IJNSR_ISF_SC_EES1I_EEEaSI_aSI_NS1D_6fusion15FusionCallbacksIS1H_NS1K_17LinearCombinationIaiaiLNS_15FloatRoundStyleE2EEESH_S1J_JEEENS4_5SM1004TMEM4LOAD26SM100_TMEM_LOAD_16dp32b32xESZ_NS10_INS11_ILi2ELi4ELi3EEES14_NSR_INS5_IJS15_SF_EEENS5_IJSF_SC_EEEEEEENS4_39AutoVectorizingCopyWithAssumedAlignmentILi128EEENS4_14SM90_TMA_STOREES1Y_S20_S20_EEEvvEEEEvNT_6ParamsE:
	.zero		2944


//--------------------- SYMBOLS --------------------------

	.type		.nv.reservedSmem.offset0,@object
	.size		.nv.reservedSmem.offset0,0x4
	.type		.nv.reservedSmem.cap,@object
	.size		.nv.reservedSmem.cap,0x4
	.type		__assertfail,@function
